//
// Generated by NVIDIA NVVM Compiler
//
// Compiler Build ID: CL-36424714
// Cuda compilation tools, release 13.0, V13.0.88
// Based on NVVM 20.0.0
//

.version 9.0
.target sm_100
.address_size 64

	// .globl	_Z19compactPrimesKernelPiS_
// _ZZ19compactPrimesKernelPiS_E10predicates has been demoted
// _ZZ34compactPrimesNoBankConflictsKernelPiS_E16predicatesPadded has been demoted

.visible .entry _Z19compactPrimesKernelPiS_(
	.param .u64 .ptr .align 1 _Z19compactPrimesKernelPiS__param_0,
	.param .u64 .ptr .align 1 _Z19compactPrimesKernelPiS__param_1
)
{
	.reg .pred 	%p<59>;
	.reg .b32 	%r<125>;
	.reg .b64 	%rd<11>;
	// demoted variable
	.shared .align 4 .b8 _ZZ19compactPrimesKernelPiS_E10predicates[8192];
	ld.param.u64 	%rd3, [_Z19compactPrimesKernelPiS__param_0];
	ld.param.u64 	%rd4, [_Z19compactPrimesKernelPiS__param_1];
	cvta.to.global.u64 	%rd1, %rd4;
	cvta.to.global.u64 	%rd5, %rd3;
	mov.u32 	%r1, %tid.x;
	shl.b32 	%r2, %r1, 1;
	or.b32  	%r3, %r2, 1;
	mul.wide.u32 	%rd6, %r2, 4;
	add.s64 	%rd2, %rd5, %rd6;
	ld.global.u32 	%r4, [%rd2];
	and.b32  	%r24, %r4, -2;
	setp.eq.s32 	%p4, %r24, 2;
	mov.b32 	%r23, 1;
	mov.pred 	%p3, 0;
	mov.pred 	%p57, %p3;
	mov.u32 	%r122, %r23;
	@%p4 bra 	$L__BB0_7;
	setp.lt.s32 	%p6, %r4, 2;
	and.b32  	%r26, %r4, 1;
	setp.eq.b32 	%p7, %r26, 1;
	not.pred 	%p8, %p7;
	mad.lo.s32 	%r27, %r4, -1431655765, 715827882;
	setp.lt.u32 	%p9, %r27, 1431655765;
	or.pred  	%p10, %p8, %p9;
	or.pred  	%p11, %p10, %p6;
	mov.b32 	%r25, 0;
	mov.pred 	%p5, -1;
	mov.pred 	%p57, %p5;
	mov.u32 	%r122, %r25;
	@%p11 bra 	$L__BB0_7;
	setp.lt.u32 	%p13, %r4, 25;
	mov.pred 	%p57, %p3;
	mov.u32 	%r122, %r23;
	@%p13 bra 	$L__BB0_7;
	mov.b32 	%r121, 5;
	bra.uni 	$L__BB0_5;
$L__BB0_4:
	add.s32 	%r121, %r121, 6;
	mul.lo.s32 	%r36, %r121, %r121;
	setp.gt.s32 	%p19, %r36, %r4;
	mov.pred 	%p57, %p3;
	mov.u32 	%r122, %r23;
	@%p19 bra 	$L__BB0_7;
$L__BB0_5:
	rem.u32 	%r31, %r4, %r121;
	setp.eq.s32 	%p15, %r31, 0;
	mov.pred 	%p57, %p5;
	mov.u32 	%r122, %r25;
	@%p15 bra 	$L__BB0_7;
	add.s32 	%r33, %r121, 2;
	rem.u32 	%r34, %r4, %r33;
	setp.ne.s32 	%p17, %r34, 0;
	mov.pred 	%p57, %p5;
	mov.u32 	%r122, %r25;
	@%p17 bra 	$L__BB0_4;
$L__BB0_7:
	ld.global.u32 	%r8, [%rd2+4];
	and.b32  	%r38, %r8, -2;
	setp.eq.s32 	%p21, %r38, 2;
	mov.b32 	%r37, 1;
	mov.pred 	%p20, 0;
	mov.pred 	%p58, %p20;
	mov.u32 	%r124, %r37;
	@%p21 bra 	$L__BB0_14;
	setp.lt.s32 	%p23, %r8, 2;
	and.b32  	%r40, %r8, 1;
	setp.eq.b32 	%p24, %r40, 1;
	not.pred 	%p25, %p24;
	mad.lo.s32 	%r41, %r8, -1431655765, 715827882;
	setp.lt.u32 	%p26, %r41, 1431655765;
	or.pred  	%p27, %p25, %p26;
	or.pred  	%p28, %p27, %p23;
	mov.b32 	%r39, 0;
	mov.pred 	%p22, -1;
	mov.pred 	%p58, %p22;
	mov.u32 	%r124, %r39;
	@%p28 bra 	$L__BB0_14;
	setp.lt.u32 	%p30, %r8, 25;
	mov.pred 	%p58, %p20;
	mov.u32 	%r124, %r37;
	@%p30 bra 	$L__BB0_14;
	mov.b32 	%r123, 5;
	bra.uni 	$L__BB0_12;
$L__BB0_11:
	add.s32 	%r123, %r123, 6;
	mul.lo.s32 	%r50, %r123, %r123;
	setp.gt.s32 	%p36, %r50, %r8;
	mov.pred 	%p58, %p20;
	mov.u32 	%r124, %r37;
	@%p36 bra 	$L__BB0_14;
$L__BB0_12:
	rem.u32 	%r45, %r8, %r123;
	setp.eq.s32 	%p32, %r45, 0;
	mov.pred 	%p58, %p22;
	mov.u32 	%r124, %r39;
	@%p32 bra 	$L__BB0_14;
	add.s32 	%r47, %r123, 2;
	rem.u32 	%r48, %r8, %r47;
	setp.ne.s32 	%p34, %r48, 0;
	mov.pred 	%p58, %p22;
	mov.u32 	%r124, %r39;
	@%p34 bra 	$L__BB0_11;
$L__BB0_14:
	shl.b32 	%r51, %r2, 2;
	mov.u32 	%r52, _ZZ19compactPrimesKernelPiS_E10predicates;
	add.s32 	%r12, %r52, %r51;
	st.shared.u32 	[%r12], %r122;
	st.shared.u32 	[%r12+4], %r124;
	bar.sync 	0;
	bar.sync 	0;
	ld.shared.u32 	%r53, [%r12];
	ld.shared.u32 	%r54, [%r12+4];
	add.s32 	%r55, %r54, %r53;
	st.shared.u32 	[%r12+4], %r55;
	bar.sync 	0;
	setp.gt.u32 	%p37, %r1, 511;
	shl.b32 	%r13, %r3, 3;
	add.s32 	%r14, %r52, %r13;
	@%p37 bra 	$L__BB0_16;
	ld.shared.u32 	%r56, [%r14+-4];
	ld.shared.u32 	%r57, [%r14+4];
	add.s32 	%r58, %r57, %r56;
	st.shared.u32 	[%r14+4], %r58;
$L__BB0_16:
	bar.sync 	0;
	setp.gt.u32 	%p38, %r1, 255;
	add.s32 	%r15, %r14, %r13;
	@%p38 bra 	$L__BB0_18;
	ld.shared.u32 	%r59, [%r15+-4];
	ld.shared.u32 	%r60, [%r15+12];
	add.s32 	%r61, %r60, %r59;
	st.shared.u32 	[%r15+12], %r61;
$L__BB0_18:
	bar.sync 	0;
	setp.gt.u32 	%p39, %r1, 127;
	mad.lo.s32 	%r16, %r3, 24, %r14;
	@%p39 bra 	$L__BB0_20;
	ld.shared.u32 	%r62, [%r16+-4];
	ld.shared.u32 	%r63, [%r16+28];
	add.s32 	%r64, %r63, %r62;
	st.shared.u32 	[%r16+28], %r64;
$L__BB0_20:
	bar.sync 	0;
	setp.gt.u32 	%p40, %r1, 63;
	mad.lo.s32 	%r17, %r3, 56, %r14;
	@%p40 bra 	$L__BB0_22;
	ld.shared.u32 	%r65, [%r17+-4];
	ld.shared.u32 	%r66, [%r17+60];
	add.s32 	%r67, %r66, %r65;
	st.shared.u32 	[%r17+60], %r67;
$L__BB0_22:
	bar.sync 	0;
	setp.gt.u32 	%p41, %r1, 31;
	mad.lo.s32 	%r18, %r3, 120, %r14;
	@%p41 bra 	$L__BB0_24;
	ld.shared.u32 	%r68, [%r18+-4];
	ld.shared.u32 	%r69, [%r18+124];
	add.s32 	%r70, %r69, %r68;
	st.shared.u32 	[%r18+124], %r70;
$L__BB0_24:
	bar.sync 	0;
	setp.gt.u32 	%p42, %r1, 15;
	mad.lo.s32 	%r19, %r3, 248, %r14;
	@%p42 bra 	$L__BB0_26;
	ld.shared.u32 	%r71, [%r19+-4];
	ld.shared.u32 	%r72, [%r19+252];
	add.s32 	%r73, %r72, %r71;
	st.shared.u32 	[%r19+252], %r73;
$L__BB0_26:
	bar.sync 	0;
	setp.gt.u32 	%p43, %r1, 7;
	mad.lo.s32 	%r20, %r3, 504, %r14;
	@%p43 bra 	$L__BB0_28;
	ld.shared.u32 	%r74, [%r20+-4];
	ld.shared.u32 	%r75, [%r20+508];
	add.s32 	%r76, %r75, %r74;
	st.shared.u32 	[%r20+508], %r76;
$L__BB0_28:
	bar.sync 	0;
	setp.gt.u32 	%p44, %r1, 3;
	mad.lo.s32 	%r21, %r3, 1016, %r14;
	@%p44 bra 	$L__BB0_30;
	ld.shared.u32 	%r77, [%r21+-4];
	ld.shared.u32 	%r78, [%r21+1020];
	add.s32 	%r79, %r78, %r77;
	st.shared.u32 	[%r21+1020], %r79;
$L__BB0_30:
	bar.sync 	0;
	setp.gt.u32 	%p45, %r1, 1;
	mad.lo.s32 	%r22, %r3, 2040, %r14;
	@%p45 bra 	$L__BB0_32;
	ld.shared.u32 	%r80, [%r22+-4];
	ld.shared.u32 	%r81, [%r22+2044];
	add.s32 	%r82, %r81, %r80;
	st.shared.u32 	[%r22+2044], %r82;
$L__BB0_32:
	bar.sync 	0;
	setp.ne.s32 	%p46, %r1, 0;
	@%p46 bra 	$L__BB0_34;
	mov.b32 	%r83, 0;
	st.shared.u32 	[_ZZ19compactPrimesKernelPiS_E10predicates+8188], %r83;
$L__BB0_34:
	setp.ne.s32 	%p47, %r1, 0;
	bar.sync 	0;
	@%p47 bra 	$L__BB0_36;
	ld.shared.u32 	%r84, [_ZZ19compactPrimesKernelPiS_E10predicates+4092];
	ld.shared.u32 	%r85, [_ZZ19compactPrimesKernelPiS_E10predicates+8188];
	st.shared.u32 	[_ZZ19compactPrimesKernelPiS_E10predicates+4092], %r85;
	add.s32 	%r86, %r85, %r84;
	st.shared.u32 	[_ZZ19compactPrimesKernelPiS_E10predicates+8188], %r86;
$L__BB0_36:
	setp.gt.u32 	%p48, %r1, 1;
	bar.sync 	0;
	@%p48 bra 	$L__BB0_38;
	ld.shared.u32 	%r87, [%r22+-4];
	ld.shared.u32 	%r88, [%r22+2044];
	st.shared.u32 	[%r22+-4], %r88;
	add.s32 	%r89, %r88, %r87;
	st.shared.u32 	[%r22+2044], %r89;
$L__BB0_38:
	setp.gt.u32 	%p49, %r1, 3;
	bar.sync 	0;
	@%p49 bra 	$L__BB0_40;
	ld.shared.u32 	%r90, [%r21+-4];
	ld.shared.u32 	%r91, [%r21+1020];
	st.shared.u32 	[%r21+-4], %r91;
	add.s32 	%r92, %r91, %r90;
	st.shared.u32 	[%r21+1020], %r92;
$L__BB0_40:
	setp.gt.u32 	%p50, %r1, 7;
	bar.sync 	0;
	@%p50 bra 	$L__BB0_42;
	ld.shared.u32 	%r93, [%r20+-4];
	ld.shared.u32 	%r94, [%r20+508];
	st.shared.u32 	[%r20+-4], %r94;
	add.s32 	%r95, %r94, %r93;
	st.shared.u32 	[%r20+508], %r95;
$L__BB0_42:
	setp.gt.u32 	%p51, %r1, 15;
	bar.sync 	0;
	@%p51 bra 	$L__BB0_44;
	ld.shared.u32 	%r96, [%r19+-4];
	ld.shared.u32 	%r97, [%r19+252];
	st.shared.u32 	[%r19+-4], %r97;
	add.s32 	%r98, %r97, %r96;
	st.shared.u32 	[%r19+252], %r98;
$L__BB0_44:
	setp.gt.u32 	%p52, %r1, 31;
	bar.sync 	0;
	@%p52 bra 	$L__BB0_46;
	ld.shared.u32 	%r99, [%r18+-4];
	ld.shared.u32 	%r100, [%r18+124];
	st.shared.u32 	[%r18+-4], %r100;
	add.s32 	%r101, %r100, %r99;
	st.shared.u32 	[%r18+124], %r101;
$L__BB0_46:
	setp.gt.u32 	%p53, %r1, 63;
	bar.sync 	0;
	@%p53 bra 	$L__BB0_48;
	ld.shared.u32 	%r102, [%r17+-4];
	ld.shared.u32 	%r103, [%r17+60];
	st.shared.u32 	[%r17+-4], %r103;
	add.s32 	%r104, %r103, %r102;
	st.shared.u32 	[%r17+60], %r104;
$L__BB0_48:
	setp.gt.u32 	%p54, %r1, 127;
	bar.sync 	0;
	@%p54 bra 	$L__BB0_50;
	ld.shared.u32 	%r105, [%r16+-4];
	ld.shared.u32 	%r106, [%r16+28];
	st.shared.u32 	[%r16+-4], %r106;
	add.s32 	%r107, %r106, %r105;
	st.shared.u32 	[%r16+28], %r107;
$L__BB0_50:
	setp.gt.u32 	%p55, %r1, 255;
	bar.sync 	0;
	@%p55 bra 	$L__BB0_52;
	ld.shared.u32 	%r108, [%r15+-4];
	ld.shared.u32 	%r109, [%r15+12];
	st.shared.u32 	[%r15+-4], %r109;
	add.s32 	%r110, %r109, %r108;
	st.shared.u32 	[%r15+12], %r110;
$L__BB0_52:
	setp.gt.u32 	%p56, %r1, 511;
	bar.sync 	0;
	@%p56 bra 	$L__BB0_54;
	ld.shared.u32 	%r111, [%r14+-4];
	ld.shared.u32 	%r112, [%r14+4];
	st.shared.u32 	[%r14+-4], %r112;
	add.s32 	%r113, %r112, %r111;
	st.shared.u32 	[%r14+4], %r113;
$L__BB0_54:
	bar.sync 	0;
	ld.shared.u32 	%r114, [%r12];
	ld.shared.u32 	%r115, [%r12+4];
	st.shared.u32 	[%r12], %r115;
	add.s32 	%r116, %r115, %r114;
	st.shared.u32 	[%r12+4], %r116;
	bar.sync 	0;
	@%p57 bra 	$L__BB0_56;
	ld.global.u32 	%r117, [%rd2];
	ld.shared.u32 	%r118, [%r12];
	mul.wide.s32 	%rd7, %r118, 4;
	add.s64 	%rd8, %rd1, %rd7;
	st.global.u32 	[%rd8], %r117;
$L__BB0_56:
	@%p58 bra 	$L__BB0_58;
	ld.global.u32 	%r119, [%rd2+4];
	ld.shared.u32 	%r120, [%r12+4];
	mul.wide.s32 	%rd9, %r120, 4;
	add.s64 	%rd10, %rd1, %rd9;
	st.global.u32 	[%rd10], %r119;
$L__BB0_58:
	ret;

}
	// .globl	_Z34compactPrimesNoBankConflictsKernelPiS_
.visible .entry _Z34compactPrimesNoBankConflictsKernelPiS_(
	.param .u64 .ptr .align 1 _Z34compactPrimesNoBankConflictsKernelPiS__param_0,
	.param .u64 .ptr .align 1 _Z34compactPrimesNoBankConflictsKernelPiS__param_1
)
{
	.reg .pred 	%p<59>;
	.reg .b32 	%r<336>;
	.reg .b64 	%rd<11>;
	// demoted variable
	.shared .align 4 .b8 _ZZ34compactPrimesNoBankConflictsKernelPiS_E16predicatesPadded[8448];
	ld.param.u64 	%rd3, [_Z34compactPrimesNoBankConflictsKernelPiS__param_0];
	ld.param.u64 	%rd4, [_Z34compactPrimesNoBankConflictsKernelPiS__param_1];
	cvta.to.global.u64 	%rd1, %rd4;
	cvta.to.global.u64 	%rd5, %rd3;
	mov.u32 	%r1, %tid.x;
	shl.b32 	%r2, %r1, 1;
	or.b32  	%r3, %r2, 1;
	mul.wide.u32 	%rd6, %r2, 4;
	add.s64 	%rd2, %rd5, %rd6;
	ld.global.u32 	%r4, [%rd2];
	and.b32  	%r16, %r4, -2;
	setp.eq.s32 	%p4, %r16, 2;
	mov.b32 	%r15, 1;
	mov.pred 	%p3, 0;
	mov.pred 	%p57, %p3;
	mov.u32 	%r333, %r15;
	@%p4 bra 	$L__BB1_7;
	setp.lt.s32 	%p6, %r4, 2;
	and.b32  	%r18, %r4, 1;
	setp.eq.b32 	%p7, %r18, 1;
	not.pred 	%p8, %p7;
	mad.lo.s32 	%r19, %r4, -1431655765, 715827882;
	setp.lt.u32 	%p9, %r19, 1431655765;
	or.pred  	%p10, %p8, %p9;
	or.pred  	%p11, %p10, %p6;
	mov.b32 	%r17, 0;
	mov.pred 	%p5, -1;
	mov.pred 	%p57, %p5;
	mov.u32 	%r333, %r17;
	@%p11 bra 	$L__BB1_7;
	setp.lt.u32 	%p13, %r4, 25;
	mov.pred 	%p57, %p3;
	mov.u32 	%r333, %r15;
	@%p13 bra 	$L__BB1_7;
	mov.b32 	%r332, 5;
	bra.uni 	$L__BB1_5;
$L__BB1_4:
	add.s32 	%r332, %r332, 6;
	mul.lo.s32 	%r28, %r332, %r332;
	setp.gt.s32 	%p19, %r28, %r4;
	mov.pred 	%p57, %p3;
	mov.u32 	%r333, %r15;
	@%p19 bra 	$L__BB1_7;
$L__BB1_5:
	rem.u32 	%r23, %r4, %r332;
	setp.eq.s32 	%p15, %r23, 0;
	mov.pred 	%p57, %p5;
	mov.u32 	%r333, %r17;
	@%p15 bra 	$L__BB1_7;
	add.s32 	%r25, %r332, 2;
	rem.u32 	%r26, %r4, %r25;
	setp.ne.s32 	%p17, %r26, 0;
	mov.pred 	%p57, %p5;
	mov.u32 	%r333, %r17;
	@%p17 bra 	$L__BB1_4;
$L__BB1_7:
	ld.global.u32 	%r8, [%rd2+4];
	and.b32  	%r30, %r8, -2;
	setp.eq.s32 	%p21, %r30, 2;
	mov.b32 	%r29, 1;
	mov.pred 	%p20, 0;
	mov.pred 	%p58, %p20;
	mov.u32 	%r335, %r29;
	@%p21 bra 	$L__BB1_14;
	setp.lt.s32 	%p23, %r8, 2;
	and.b32  	%r32, %r8, 1;
	setp.eq.b32 	%p24, %r32, 1;
	not.pred 	%p25, %p24;
	mad.lo.s32 	%r33, %r8, -1431655765, 715827882;
	setp.lt.u32 	%p26, %r33, 1431655765;
	or.pred  	%p27, %p25, %p26;
	or.pred  	%p28, %p27, %p23;
	mov.b32 	%r31, 0;
	mov.pred 	%p22, -1;
	mov.pred 	%p58, %p22;
	mov.u32 	%r335, %r31;
	@%p28 bra 	$L__BB1_14;
	setp.lt.u32 	%p30, %r8, 25;
	mov.pred 	%p58, %p20;
	mov.u32 	%r335, %r29;
	@%p30 bra 	$L__BB1_14;
	mov.b32 	%r334, 5;
	bra.uni 	$L__BB1_12;
$L__BB1_11:
	add.s32 	%r334, %r334, 6;
	mul.lo.s32 	%r42, %r334, %r334;
	setp.gt.s32 	%p36, %r42, %r8;
	mov.pred 	%p58, %p20;
	mov.u32 	%r335, %r29;
	@%p36 bra 	$L__BB1_14;
$L__BB1_12:
	rem.u32 	%r37, %r8, %r334;
	setp.eq.s32 	%p32, %r37, 0;
	mov.pred 	%p58, %p22;
	mov.u32 	%r335, %r31;
	@%p32 bra 	$L__BB1_14;
	add.s32 	%r39, %r334, 2;
	rem.u32 	%r40, %r8, %r39;
	setp.ne.s32 	%p34, %r40, 0;
	mov.pred 	%p58, %p22;
	mov.u32 	%r335, %r31;
	@%p34 bra 	$L__BB1_11;
$L__BB1_14:
	shr.u32 	%r43, %r1, 4;
	add.s32 	%r44, %r2, %r43;
	shl.b32 	%r45, %r44, 2;
	mov.u32 	%r46, _ZZ34compactPrimesNoBankConflictsKernelPiS_E16predicatesPadded;
	add.s32 	%r12, %r46, %r45;
	st.shared.u32 	[%r12], %r333;
	shr.u32 	%r47, %r3, 5;
	add.s32 	%r48, %r47, %r2;
	shl.b32 	%r49, %r48, 2;
	add.s32 	%r13, %r46, %r49;
	st.shared.u32 	[%r13+4], %r335;
	bar.sync 	0;
	add.s32 	%r14, %r2, 2;
	bar.sync 	0;
	ld.shared.u32 	%r50, [%r12];
	ld.shared.u32 	%r51, [%r13+4];
	add.s32 	%r52, %r51, %r50;
	st.shared.u32 	[%r13+4], %r52;
	bar.sync 	0;
	setp.gt.u32 	%p37, %r1, 511;
	@%p37 bra 	$L__BB1_16;
	shl.b32 	%r53, %r3, 1;
	add.s32 	%r54, %r53, -1;
	shl.b32 	%r55, %r14, 1;
	shr.u32 	%r56, %r54, 5;
	add.s32 	%r57, %r56, %r53;
	shl.b32 	%r58, %r57, 2;
	add.s32 	%r60, %r46, %r58;
	ld.shared.u32 	%r61, [%r60+-4];
	shr.u32 	%r62, %r53, 5;
	add.s32 	%r63, %r62, %r55;
	shl.b32 	%r64, %r63, 2;
	add.s32 	%r65, %r46, %r64;
	ld.shared.u32 	%r66, [%r65+-4];
	add.s32 	%r67, %r66, %r61;
	st.shared.u32 	[%r65+-4], %r67;
$L__BB1_16:
	bar.sync 	0;
	setp.gt.u32 	%p38, %r1, 255;
	@%p38 bra 	$L__BB1_18;
	shl.b32 	%r68, %r3, 2;
	add.s32 	%r69, %r68, -1;
	shl.b32 	%r70, %r14, 2;
	shr.u32 	%r71, %r69, 5;
	add.s32 	%r72, %r71, %r68;
	shl.b32 	%r73, %r72, 2;
	add.s32 	%r75, %r46, %r73;
	ld.shared.u32 	%r76, [%r75+-4];
	shr.u32 	%r77, %r68, 5;
	add.s32 	%r78, %r77, %r70;
	shl.b32 	%r79, %r78, 2;
	add.s32 	%r80, %r46, %r79;
	ld.shared.u32 	%r81, [%r80+-4];
	add.s32 	%r82, %r81, %r76;
	st.shared.u32 	[%r80+-4], %r82;
$L__BB1_18:
	bar.sync 	0;
	setp.gt.u32 	%p39, %r1, 127;
	@%p39 bra 	$L__BB1_20;
	shl.b32 	%r83, %r3, 3;
	add.s32 	%r84, %r83, -1;
	shl.b32 	%r85, %r14, 3;
	shr.u32 	%r86, %r84, 5;
	add.s32 	%r87, %r86, %r83;
	shl.b32 	%r88, %r87, 2;
	add.s32 	%r90, %r46, %r88;
	ld.shared.u32 	%r91, [%r90+-4];
	shr.u32 	%r92, %r83, 5;
	add.s32 	%r93, %r92, %r85;
	shl.b32 	%r94, %r93, 2;
	add.s32 	%r95, %r46, %r94;
	ld.shared.u32 	%r96, [%r95+-4];
	add.s32 	%r97, %r96, %r91;
	st.shared.u32 	[%r95+-4], %r97;
$L__BB1_20:
	bar.sync 	0;
	setp.gt.u32 	%p40, %r1, 63;
	@%p40 bra 	$L__BB1_22;
	shl.b32 	%r98, %r3, 4;
	add.s32 	%r99, %r98, -1;
	shl.b32 	%r100, %r14, 4;
	shr.u32 	%r101, %r99, 5;
	add.s32 	%r102, %r101, %r98;
	shl.b32 	%r103, %r102, 2;
	add.s32 	%r105, %r46, %r103;
	ld.shared.u32 	%r106, [%r105+-4];
	shr.u32 	%r107, %r98, 5;
	add.s32 	%r108, %r107, %r100;
	shl.b32 	%r109, %r108, 2;
	add.s32 	%r110, %r46, %r109;
	ld.shared.u32 	%r111, [%r110+-4];
	add.s32 	%r112, %r111, %r106;
	st.shared.u32 	[%r110+-4], %r112;
$L__BB1_22:
	bar.sync 	0;
	setp.gt.u32 	%p41, %r1, 31;
	@%p41 bra 	$L__BB1_24;
	shl.b32 	%r113, %r3, 5;
	add.s32 	%r114, %r113, -1;
	shl.b32 	%r115, %r14, 5;
	shr.u32 	%r116, %r114, 5;
	add.s32 	%r117, %r116, %r113;
	shl.b32 	%r118, %r117, 2;
	add.s32 	%r120, %r46, %r118;
	ld.shared.u32 	%r121, [%r120+-4];
	add.s32 	%r122, %r3, %r115;
	shl.b32 	%r123, %r122, 2;
	add.s32 	%r124, %r46, %r123;
	ld.shared.u32 	%r125, [%r124+-4];
	add.s32 	%r126, %r125, %r121;
	st.shared.u32 	[%r124+-4], %r126;
$L__BB1_24:
	bar.sync 	0;
	setp.gt.u32 	%p42, %r1, 15;
	@%p42 bra 	$L__BB1_26;
	shl.b32 	%r127, %r3, 6;
	add.s32 	%r128, %r127, -1;
	shl.b32 	%r129, %r14, 6;
	shr.u32 	%r130, %r128, 5;
	add.s32 	%r131, %r130, %r127;
	shl.b32 	%r132, %r131, 2;
	add.s32 	%r134, %r46, %r132;
	ld.shared.u32 	%r135, [%r134+-4];
	shr.u32 	%r136, %r127, 5;
	add.s32 	%r137, %r129, %r136;
	shl.b32 	%r138, %r137, 2;
	add.s32 	%r139, %r46, %r138;
	ld.shared.u32 	%r140, [%r139];
	add.s32 	%r141, %r140, %r135;
	st.shared.u32 	[%r139], %r141;
$L__BB1_26:
	bar.sync 	0;
	setp.gt.u32 	%p43, %r1, 7;
	@%p43 bra 	$L__BB1_28;
	shl.b32 	%r142, %r3, 7;
	add.s32 	%r143, %r142, -1;
	shl.b32 	%r144, %r14, 7;
	shr.u32 	%r145, %r143, 5;
	add.s32 	%r146, %r145, %r142;
	shl.b32 	%r147, %r146, 2;
	add.s32 	%r149, %r46, %r147;
	ld.shared.u32 	%r150, [%r149+-4];
	shr.u32 	%r151, %r142, 5;
	add.s32 	%r152, %r144, %r151;
	shl.b32 	%r153, %r152, 2;
	add.s32 	%r154, %r46, %r153;
	ld.shared.u32 	%r155, [%r154+8];
	add.s32 	%r156, %r155, %r150;
	st.shared.u32 	[%r154+8], %r156;
$L__BB1_28:
	bar.sync 	0;
	setp.gt.u32 	%p44, %r1, 3;
	@%p44 bra 	$L__BB1_30;
	shl.b32 	%r157, %r3, 8;
	add.s32 	%r158, %r157, -1;
	shl.b32 	%r159, %r14, 8;
	shr.u32 	%r160, %r158, 5;
	add.s32 	%r161, %r160, %r157;
	shl.b32 	%r162, %r161, 2;
	add.s32 	%r164, %r46, %r162;
	ld.shared.u32 	%r165, [%r164+-4];
	shr.u32 	%r166, %r157, 5;
	add.s32 	%r167, %r159, %r166;
	shl.b32 	%r168, %r167, 2;
	add.s32 	%r169, %r46, %r168;
	ld.shared.u32 	%r170, [%r169+24];
	add.s32 	%r171, %r170, %r165;
	st.shared.u32 	[%r169+24], %r171;
$L__BB1_30:
	bar.sync 	0;
	setp.gt.u32 	%p45, %r1, 1;
	@%p45 bra 	$L__BB1_32;
	shl.b32 	%r172, %r3, 9;
	add.s32 	%r173, %r172, -1;
	shl.b32 	%r174, %r14, 9;
	shr.u32 	%r175, %r173, 5;
	add.s32 	%r176, %r175, %r172;
	shl.b32 	%r177, %r176, 2;
	add.s32 	%r179, %r46, %r177;
	ld.shared.u32 	%r180, [%r179+-4];
	shr.u32 	%r181, %r172, 5;
	add.s32 	%r182, %r174, %r181;
	shl.b32 	%r183, %r182, 2;
	add.s32 	%r184, %r46, %r183;
	ld.shared.u32 	%r185, [%r184+56];
	add.s32 	%r186, %r185, %r180;
	st.shared.u32 	[%r184+56], %r186;
$L__BB1_32:
	bar.sync 	0;
	setp.ne.s32 	%p46, %r1, 0;
	@%p46 bra 	$L__BB1_34;
	mov.b32 	%r187, 0;
	st.shared.u32 	[_ZZ34compactPrimesNoBankConflictsKernelPiS_E16predicatesPadded+8440], %r187;
$L__BB1_34:
	setp.ne.s32 	%p47, %r1, 0;
	bar.sync 	0;
	@%p47 bra 	$L__BB1_36;
	ld.shared.u32 	%r188, [_ZZ34compactPrimesNoBankConflictsKernelPiS_E16predicatesPadded+4216];
	ld.shared.u32 	%r189, [_ZZ34compactPrimesNoBankConflictsKernelPiS_E16predicatesPadded+8440];
	st.shared.u32 	[_ZZ34compactPrimesNoBankConflictsKernelPiS_E16predicatesPadded+4216], %r189;
	add.s32 	%r190, %r189, %r188;
	st.shared.u32 	[_ZZ34compactPrimesNoBankConflictsKernelPiS_E16predicatesPadded+8440], %r190;
$L__BB1_36:
	setp.gt.u32 	%p48, %r1, 1;
	bar.sync 	0;
	@%p48 bra 	$L__BB1_38;
	shl.b32 	%r191, %r3, 9;
	add.s32 	%r192, %r191, -1;
	shl.b32 	%r193, %r14, 9;
	shr.u32 	%r194, %r192, 5;
	add.s32 	%r195, %r194, %r191;
	shl.b32 	%r196, %r195, 2;
	add.s32 	%r198, %r46, %r196;
	ld.shared.u32 	%r199, [%r198+-4];
	shr.u32 	%r200, %r191, 5;
	add.s32 	%r201, %r193, %r200;
	shl.b32 	%r202, %r201, 2;
	add.s32 	%r203, %r46, %r202;
	ld.shared.u32 	%r204, [%r203+56];
	st.shared.u32 	[%r198+-4], %r204;
	add.s32 	%r205, %r204, %r199;
	st.shared.u32 	[%r203+56], %r205;
$L__BB1_38:
	setp.gt.u32 	%p49, %r1, 3;
	bar.sync 	0;
	@%p49 bra 	$L__BB1_40;
	shl.b32 	%r206, %r3, 8;
	add.s32 	%r207, %r206, -1;
	shl.b32 	%r208, %r14, 8;
	shr.u32 	%r209, %r207, 5;
	add.s32 	%r210, %r209, %r206;
	shl.b32 	%r211, %r210, 2;
	add.s32 	%r213, %r46, %r211;
	ld.shared.u32 	%r214, [%r213+-4];
	shr.u32 	%r215, %r206, 5;
	add.s32 	%r216, %r208, %r215;
	shl.b32 	%r217, %r216, 2;
	add.s32 	%r218, %r46, %r217;
	ld.shared.u32 	%r219, [%r218+24];
	st.shared.u32 	[%r213+-4], %r219;
	add.s32 	%r220, %r219, %r214;
	st.shared.u32 	[%r218+24], %r220;
$L__BB1_40:
	setp.gt.u32 	%p50, %r1, 7;
	bar.sync 	0;
	@%p50 bra 	$L__BB1_42;
	shl.b32 	%r221, %r3, 7;
	add.s32 	%r222, %r221, -1;
	shl.b32 	%r223, %r14, 7;
	shr.u32 	%r224, %r222, 5;
	add.s32 	%r225, %r224, %r221;
	shl.b32 	%r226, %r225, 2;
	add.s32 	%r228, %r46, %r226;
	ld.shared.u32 	%r229, [%r228+-4];
	shr.u32 	%r230, %r221, 5;
	add.s32 	%r231, %r223, %r230;
	shl.b32 	%r232, %r231, 2;
	add.s32 	%r233, %r46, %r232;
	ld.shared.u32 	%r234, [%r233+8];
	st.shared.u32 	[%r228+-4], %r234;
	add.s32 	%r235, %r234, %r229;
	st.shared.u32 	[%r233+8], %r235;
$L__BB1_42:
	setp.gt.u32 	%p51, %r1, 15;
	bar.sync 	0;
	@%p51 bra 	$L__BB1_44;
	shl.b32 	%r236, %r3, 6;
	add.s32 	%r237, %r236, -1;
	shl.b32 	%r238, %r14, 6;
	shr.u32 	%r239, %r237, 5;
	add.s32 	%r240, %r239, %r236;
	shl.b32 	%r241, %r240, 2;
	add.s32 	%r243, %r46, %r241;
	ld.shared.u32 	%r244, [%r243+-4];
	shr.u32 	%r245, %r236, 5;
	add.s32 	%r246, %r238, %r245;
	shl.b32 	%r247, %r246, 2;
	add.s32 	%r248, %r46, %r247;
	ld.shared.u32 	%r249, [%r248];
	st.shared.u32 	[%r243+-4], %r249;
	add.s32 	%r250, %r249, %r244;
	st.shared.u32 	[%r248], %r250;
$L__BB1_44:
	setp.gt.u32 	%p52, %r1, 31;
	bar.sync 	0;
	@%p52 bra 	$L__BB1_46;
	shl.b32 	%r251, %r3, 5;
	add.s32 	%r252, %r251, -1;
	shl.b32 	%r253, %r14, 5;
	shr.u32 	%r254, %r252, 5;
	add.s32 	%r255, %r254, %r251;
	shl.b32 	%r256, %r255, 2;
	add.s32 	%r258, %r46, %r256;
	ld.shared.u32 	%r259, [%r258+-4];
	add.s32 	%r260, %r3, %r253;
	shl.b32 	%r261, %r260, 2;
	add.s32 	%r262, %r46, %r261;
	ld.shared.u32 	%r263, [%r262+-4];
	st.shared.u32 	[%r258+-4], %r263;
	add.s32 	%r264, %r263, %r259;
	st.shared.u32 	[%r262+-4], %r264;
$L__BB1_46:
	setp.gt.u32 	%p53, %r1, 63;
	bar.sync 	0;
	@%p53 bra 	$L__BB1_48;
	shl.b32 	%r265, %r3, 4;
	add.s32 	%r266, %r265, -1;
	shl.b32 	%r267, %r14, 4;
	shr.u32 	%r268, %r266, 5;
	add.s32 	%r269, %r268, %r265;
	shl.b32 	%r270, %r269, 2;
	add.s32 	%r272, %r46, %r270;
	ld.shared.u32 	%r273, [%r272+-4];
	shr.u32 	%r274, %r265, 5;
	add.s32 	%r275, %r274, %r267;
	shl.b32 	%r276, %r275, 2;
	add.s32 	%r277, %r46, %r276;
	ld.shared.u32 	%r278, [%r277+-4];
	st.shared.u32 	[%r272+-4], %r278;
	add.s32 	%r279, %r278, %r273;
	st.shared.u32 	[%r277+-4], %r279;
$L__BB1_48:
	setp.gt.u32 	%p54, %r1, 127;
	bar.sync 	0;
	@%p54 bra 	$L__BB1_50;
	shl.b32 	%r280, %r3, 3;
	add.s32 	%r281, %r280, -1;
	shl.b32 	%r282, %r14, 3;
	shr.u32 	%r283, %r281, 5;
	add.s32 	%r284, %r283, %r280;
	shl.b32 	%r285, %r284, 2;
	add.s32 	%r287, %r46, %r285;
	ld.shared.u32 	%r288, [%r287+-4];
	shr.u32 	%r289, %r280, 5;
	add.s32 	%r290, %r289, %r282;
	shl.b32 	%r291, %r290, 2;
	add.s32 	%r292, %r46, %r291;
	ld.shared.u32 	%r293, [%r292+-4];
	st.shared.u32 	[%r287+-4], %r293;
	add.s32 	%r294, %r293, %r288;
	st.shared.u32 	[%r292+-4], %r294;
$L__BB1_50:
	setp.gt.u32 	%p55, %r1, 255;
	bar.sync 	0;
	@%p55 bra 	$L__BB1_52;
	shl.b32 	%r295, %r3, 2;
	add.s32 	%r296, %r295, -1;
	shl.b32 	%r297, %r14, 2;
	shr.u32 	%r298, %r296, 5;
	add.s32 	%r299, %r298, %r295;
	shl.b32 	%r300, %r299, 2;
	add.s32 	%r302, %r46, %r300;
	ld.shared.u32 	%r303, [%r302+-4];
	shr.u32 	%r304, %r295, 5;
	add.s32 	%r305, %r304, %r297;
	shl.b32 	%r306, %r305, 2;
	add.s32 	%r307, %r46, %r306;
	ld.shared.u32 	%r308, [%r307+-4];
	st.shared.u32 	[%r302+-4], %r308;
	add.s32 	%r309, %r308, %r303;
	st.shared.u32 	[%r307+-4], %r309;
$L__BB1_52:
	setp.gt.u32 	%p56, %r1, 511;
	bar.sync 	0;
	@%p56 bra 	$L__BB1_54;
	shl.b32 	%r310, %r3, 1;
	add.s32 	%r311, %r310, -1;
	shl.b32 	%r312, %r14, 1;
	shr.u32 	%r313, %r311, 5;
	add.s32 	%r314, %r313, %r310;
	shl.b32 	%r315, %r314, 2;
	add.s32 	%r317, %r46, %r315;
	ld.shared.u32 	%r318, [%r317+-4];
	shr.u32 	%r319, %r310, 5;
	add.s32 	%r320, %r319, %r312;
	shl.b32 	%r321, %r320, 2;
	add.s32 	%r322, %r46, %r321;
	ld.shared.u32 	%r323, [%r322+-4];
	st.shared.u32 	[%r317+-4], %r323;
	add.s32 	%r324, %r323, %r318;
	st.shared.u32 	[%r322+-4], %r324;
$L__BB1_54:
	bar.sync 	0;
	ld.shared.u32 	%r325, [%r12];
	ld.shared.u32 	%r326, [%r13+4];
	st.shared.u32 	[%r12], %r326;
	add.s32 	%r327, %r326, %r325;
	st.shared.u32 	[%r13+4], %r327;
	bar.sync 	0;
	@%p57 bra 	$L__BB1_56;
	ld.global.u32 	%r328, [%rd2];
	ld.shared.u32 	%r329, [%r12];
	mul.wide.s32 	%rd7, %r329, 4;
	add.s64 	%rd8, %rd1, %rd7;
	st.global.u32 	[%rd8], %r328;
$L__BB1_56:
	@%p58 bra 	$L__BB1_58;
	ld.global.u32 	%r330, [%rd2+4];
	ld.shared.u32 	%r331, [%r13+4];
	mul.wide.s32 	%rd9, %r331, 4;
	add.s64 	%rd10, %rd1, %rd9;
	st.global.u32 	[%rd10], %r330;
$L__BB1_58:
	ret;

}


// ===== COMPILED SASS (sm_100) =====

	.target	sm_100

	.elftype	@"ET_EXEC"


//--------------------- .note.nv.tkinfo           --------------------------
	.section	.note.nv.tkinfo,"",@"SHT_NOTE"
	.sectionflags	@"SHF_NOTE_NV_TKINFO"
	.tkinfo
        /*0018*/ 	.word	0x00000002
        /*0030*/ 	.string	""
        /*0030*/ 	.string	"ptxas"
        /*0030*/ 	.string	"Cuda compilation tools, release 13.0, V13.0.88"
        /*0030*/ 	.string	"Build cuda_13.0.r13.0/compiler.36424714_0"
        /*0030*/ 	.string	"-arch sm_100 -m 64 "



//--------------------- .note.nv.cuinfo           --------------------------
	.section	.note.nv.cuinfo,"",@"SHT_NOTE"
	.sectionflags	@"SHF_NOTE_NV_CUINFO"
        /*0018*/ 	.short	0x0002
        /*001a*/ 	.short	0x0064
        /*001c*/ 	.short	0x0082
	.zero		2


//--------------------- .nv.info                  --------------------------
	.section	.nv.info,"",@"SHT_CUDA_INFO"
	.align	4


	//----- nvinfo : EIATTR_REGCOUNT
	.align		4
        /*0000*/ 	.byte	0x04, 0x2f
        /*0002*/ 	.short	(.L_1 - .L_0)
	.align		4
.L_0:
        /*0004*/ 	.word	index@(_Z19compactPrimesKernelPiS_)
        /*0008*/ 	.word	0x00000018


	//----- nvinfo : EIATTR_FRAME_SIZE
	.align		4
.L_1:
        /*000c*/ 	.byte	0x04, 0x11
        /*000e*/ 	.short	(.L_3 - .L_2)
	.align		4
.L_2:
        /*0010*/ 	.word	index@(_Z19compactPrimesKernelPiS_)
        /*0014*/ 	.word	0x00000000


	//----- nvinfo : EIATTR_REGCOUNT
	.align		4
.L_3:
        /*0018*/ 	.byte	0x04, 0x2f
        /*001a*/ 	.short	(.L_5 - .L_4)
	.align		4
.L_4:
        /*001c*/ 	.word	index@(_Z34compactPrimesNoBankConflictsKernelPiS_)
        /*0020*/ 	.word	0x00000011


	//----- nvinfo : EIATTR_FRAME_SIZE
	.align		4
.L_5:
        /*0024*/ 	.byte	0x04, 0x11
        /*0026*/ 	.short	(.L_7 - .L_6)
	.align		4
.L_6:
        /*0028*/ 	.word	index@(_Z34compactPrimesNoBankConflictsKernelPiS_)
        /*002c*/ 	.word	0x00000000


	//----- nvinfo : EIATTR_MIN_STACK_SIZE
	.align		4
.L_7:
        /*0030*/ 	.byte	0x04, 0x12
        /*0032*/ 	.short	(.L_9 - .L_8)
	.align		4
.L_8:
        /*0034*/ 	.word	index@(_Z34compactPrimesNoBankConflictsKernelPiS_)
        /*0038*/ 	.word	0x00000000


	//----- nvinfo : EIATTR_MIN_STACK_SIZE
	.align		4
.L_9:
        /*003c*/ 	.byte	0x04, 0x12
        /*003e*/ 	.short	(.L_11 - .L_10)
	.align		4
.L_10:
        /*0040*/ 	.word	index@(_Z19compactPrimesKernelPiS_)
        /*0044*/ 	.word	0x00000000
.L_11:


//--------------------- .nv.compat                --------------------------
	.section	.nv.compat,"",@"SHT_CUDA_COMPAT_INFO"
	.align	4
        /*0000*/ 	.byte	0x02, 0x09, 0x00, 0x00, 0x02, 0x02, 0x01, 0x00, 0x02, 0x05, 0x05, 0x00, 0x03, 0x07, 0x01, 0x01
        /*0010*/ 	.byte	0x02, 0x03, 0x00, 0x00, 0x02, 0x06, 0x01, 0x00, 0x04, 0x0b, 0x08, 0x00, 0x09, 0x00, 0x00, 0x00
        /*0020*/ 	.byte	0x00, 0x00, 0x00, 0x00


//--------------------- .nv.info._Z34compactPrimesNoBankConflictsKernelPiS_ --------------------------
	.section	.nv.info._Z34compactPrimesNoBankConflictsKernelPiS_,"",@"SHT_CUDA_INFO"
	.sectionflags	@""
	.align	4


	//----- nvinfo : EIATTR_CUDA_API_VERSION
	.align		4
        /*0000*/ 	.byte	0x04, 0x37
        /*0002*/ 	.short	(.L_13 - .L_12)
.L_12:
        /*0004*/ 	.word	0x00000082


	//----- nvinfo : EIATTR_KPARAM_INFO
	.align		4
.L_13:
        /*0008*/ 	.byte	0x04, 0x17
        /*000a*/ 	.short	(.L_15 - .L_14)
.L_14:
        /*000c*/ 	.word	0x00000000
        /*0010*/ 	.short	0x0001
        /*0012*/ 	.short	0x0008
        /*0014*/ 	.byte	0x00, 0xf5, 0x21, 0x00


	//----- nvinfo : EIATTR_KPARAM_INFO
	.align		4
.L_15:
        /*0018*/ 	.byte	0x04, 0x17
        /*001a*/ 	.short	(.L_17 - .L_16)
.L_16:
        /*001c*/ 	.word	0x00000000
        /*0020*/ 	.short	0x0000
        /*0022*/ 	.short	0x0000
        /*0024*/ 	.byte	0x00, 0xf5, 0x21, 0x00


	//----- nvinfo : EIATTR_SPARSE_MMA_MASK
	.align		4
.L_17:
        /*0028*/ 	.byte	0x03, 0x50
        /*002a*/ 	.short	0x0000


	//----- nvinfo : EIATTR_MAXREG_COUNT
	.align		4
        /*002c*/ 	.byte	0x03, 0x1b
        /*002e*/ 	.short	0x00ff


	//----- nvinfo : EIATTR_NUM_BARRIERS
	.align		4
        /*0030*/ 	.byte	0x02, 0x4c
        /*0032*/ 	.byte	0x01
	.zero		1


	//----- nvinfo : EIATTR_MERCURY_ISA_VERSION
	.align		4
        /*0034*/ 	.byte	0x03, 0x5f
        /*0036*/ 	.short	0x0101


	//----- nvinfo : EIATTR_VRC_CTA_INIT_COUNT
	.align		4
        /*0038*/ 	.byte	0x02, 0x4a
	.zero		1
	.zero		1


	//----- nvinfo : EIATTR_EXIT_INSTR_OFFSETS
	.align		4
        /*003c*/ 	.byte	0x04, 0x1c
        /*003e*/ 	.short	(.L_19 - .L_18)


	//   ....[0]....
.L_18:
        /*0040*/ 	.word	0x00001e30


	//   ....[1]....
        /*0044*/ 	.word	0x00001e90


	//----- nvinfo : EIATTR_CRS_STACK_SIZE
	.align		4
.L_19:
        /*0048*/ 	.byte	0x04, 0x1e
        /*004a*/ 	.short	(.L_21 - .L_20)
.L_20:
        /*004c*/ 	.word	0x00000000


	//----- nvinfo : EIATTR_CBANK_PARAM_SIZE
	.align		4
.L_21:
        /*0050*/ 	.byte	0x03, 0x19
        /*0052*/ 	.short	0x0010


	//----- nvinfo : EIATTR_PARAM_CBANK
	.align		4
        /*0054*/ 	.byte	0x04, 0x0a
        /*0056*/ 	.short	(.L_23 - .L_22)
	.align		4
.L_22:
        /*0058*/ 	.word	index@(.nv.constant0._Z34compactPrimesNoBankConflictsKernelPiS_)
        /*005c*/ 	.short	0x0380
        /*005e*/ 	.short	0x0010


	//----- nvinfo : EIATTR_SW_WAR
	.align		4
.L_23:
        /*0060*/ 	.byte	0x04, 0x36
        /*0062*/ 	.short	(.L_25 - .L_24)
.L_24:
        /*0064*/ 	.word	0x00000008
.L_25:


//--------------------- .nv.info._Z19compactPrimesKernelPiS_ --------------------------
	.section	.nv.info._Z19compactPrimesKernelPiS_,"",@"SHT_CUDA_INFO"
	.sectionflags	@""
	.align	4


	//----- nvinfo : EIATTR_CUDA_API_VERSION
	.align		4
        /*0000*/ 	.byte	0x04, 0x37
        /*0002*/ 	.short	(.L_27 - .L_26)
.L_26:
        /*0004*/ 	.word	0x00000082


	//----- nvinfo : EIATTR_KPARAM_INFO
	.align		4
.L_27:
        /*0008*/ 	.byte	0x04, 0x17
        /*000a*/ 	.short	(.L_29 - .L_28)
.L_28:
        /*000c*/ 	.word	0x00000000
        /*0010*/ 	.short	0x0001
        /*0012*/ 	.short	0x0008
        /*0014*/ 	.byte	0x00, 0xf5, 0x21, 0x00


	//----- nvinfo : EIATTR_KPARAM_INFO
	.align		4
.L_29:
        /*0018*/ 	.byte	0x04, 0x17
        /*001a*/ 	.short	(.L_31 - .L_30)
.L_30:
        /*001c*/ 	.word	0x00000000
        /*0020*/ 	.short	0x0000
        /*0022*/ 	.short	0x0000
        /*0024*/ 	.byte	0x00, 0xf5, 0x21, 0x00


	//----- nvinfo : EIATTR_SPARSE_MMA_MASK
	.align		4
.L_31:
        /*0028*/ 	.byte	0x03, 0x50
        /*002a*/ 	.short	0x0000


	//----- nvinfo : EIATTR_MAXREG_COUNT
	.align		4
        /*002c*/ 	.byte	0x03, 0x1b
        /*002e*/ 	.short	0x00ff


	//----- nvinfo : EIATTR_NUM_BARRIERS
	.align		4
        /*0030*/ 	.byte	0x02, 0x4c
        /*0032*/ 	.byte	0x01
	.zero		1


	//----- nvinfo : EIATTR_MERCURY_ISA_VERSION
	.align		4
        /*0034*/ 	.byte	0x03, 0x5f
        /*0036*/ 	.short	0x0101


	//----- nvinfo : EIATTR_VRC_CTA_INIT_COUNT
	.align		4
        /*0038*/ 	.byte	0x02, 0x4a
	.zero		1
	.zero		1


	//----- nvinfo : EIATTR_EXIT_INSTR_OFFSETS
	.align		4
        /*003c*/ 	.byte	0x04, 0x1c
        /*003e*/ 	.short	(.L_33 - .L_32)


	//   ....[0]....
.L_32:
        /*0040*/ 	.word	0x00001310


	//   ....[1]....
        /*0044*/ 	.word	0x00001370


	//----- nvinfo : EIATTR_CRS_STACK_SIZE
	.align		4
.L_33:
        /*0048*/ 	.byte	0x04, 0x1e
        /*004a*/ 	.short	(.L_35 - .L_34)
.L_34:
        /*004c*/ 	.word	0x00000000


	//----- nvinfo : EIATTR_CBANK_PARAM_SIZE
	.align		4
.L_35:
        /*0050*/ 	.byte	0x03, 0x19
        /*0052*/ 	.short	0x0010


	//----- nvinfo : EIATTR_PARAM_CBANK
	.align		4
        /*0054*/ 	.byte	0x04, 0x0a
        /*0056*/ 	.short	(.L_37 - .L_36)
	.align		4
.L_36:
        /*0058*/ 	.word	index@(.nv.constant0._Z19compactPrimesKernelPiS_)
        /*005c*/ 	.short	0x0380
        /*005e*/ 	.short	0x0010


	//----- nvinfo : EIATTR_SW_WAR
	.align		4
.L_37:
        /*0060*/ 	.byte	0x04, 0x36
        /*0062*/ 	.short	(.L_39 - .L_38)
.L_38:
        /*0064*/ 	.word	0x00000008
.L_39:


//--------------------- .nv.callgraph             --------------------------
	.section	.nv.callgraph,"",@"SHT_CUDA_CALLGRAPH"
	.align	4
	.sectionentsize	8
	.align		4
        /*0000*/ 	.word	0x00000000
	.align		4
        /*0004*/ 	.word	0xffffffff
	.align		4
        /*0008*/ 	.word	0x00000000
	.align		4
        /*000c*/ 	.word	0xfffffffe
	.align		4
        /*0010*/ 	.word	0x00000000
	.align		4
        /*0014*/ 	.word	0xfffffffd
	.align		4
        /*0018*/ 	.word	0x00000000
	.align		4
        /*001c*/ 	.word	0xfffffffc


//--------------------- .text._Z34compactPrimesNoBankConflictsKernelPiS_ --------------------------
	.section	.text._Z34compactPrimesNoBankConflictsKernelPiS_,"ax",@progbits
	.align	128
        .global         _Z34compactPrimesNoBankConflictsKernelPiS_
        .type           _Z34compactPrimesNoBankConflictsKernelPiS_,@function
        .size           _Z34compactPrimesNoBankConflictsKernelPiS_,(.L_x_54 - _Z34compactPrimesNoBankConflictsKernelPiS_)
        .other          _Z34compactPrimesNoBankConflictsKernelPiS_,@"STO_CUDA_ENTRY STV_DEFAULT"
_Z34compactPrimesNoBankConflictsKernelPiS_:
.text._Z34compactPrimesNoBankConflictsKernelPiS_:
[----:B------:R-:W-:Y:S01]  /*0000*/  LDC R1, c[0x0][0x37c] ;  /* 0x0000df00ff017b82 */ /* 0x000fe20000000800 */
[----:B------:R-:W0:Y:S07]  /*0010*/  S2R R0, SR_TID.X ;  /* 0x0000000000007919 */ /* 0x000e2e0000002100 */
[----:B------:R-:W1:Y:S01]  /*0020*/  LDC.64 R2, c[0x0][0x380] ;  /* 0x0000e000ff027b82 */ /* 0x000e620000000a00 */
[----:B------:R-:W2:Y:S01]  /*0030*/  LDCU.64 UR6, c[0x0][0x358] ;  /* 0x00006b00ff0677ac */ /* 0x000ea20008000a00 */
[----:B0-----:R-:W-:-:S04]  /*0040*/  IMAD.SHL.U32 R5, R0, 0x2, RZ ;  /* 0x0000000200057824 */ /* 0x001fc800078e00ff */
[----:B-1----:R-:W-:-:S05]  /*0050*/  IMAD.WIDE.U32 R2, R5, 0x4, R2 ;  /* 0x0000000405027825 */ /* 0x002fca00078e0002 */
[----:B--2---:R-:W2:Y:S01]  /*0060*/  LDG.E R7, desc[UR6][R2.64] ;  /* 0x0000000602077981 */ /* 0x004ea2000c1e1900 */
[----:B------:R-:W-:Y:S01]  /*0070*/  BSSY.RECONVERGENT B0, `(.L_x_0) ;  /* 0x0000046000007945 */ /* 0x000fe20003800200 */
[----:B------:R-:W-:Y:S01]  /*0080*/  PLOP3.LUT P0, PT, PT, PT, PT, 0x8, 0x80 ;  /* 0x000000000080781c */ /* 0x000fe20003f0e170 */
[----:B------:R-:W-:Y:S01]  /*0090*/  IMAD.MOV.U32 R6, RZ, RZ, 0x1 ;  /* 0x00000001ff067424 */ /* 0x000fe200078e00ff */
[----:B--2---:R-:W-:-:S04]  /*00a0*/  LOP3.LUT R4, R7, 0xfffffffe, RZ, 0xc0, !PT ;  /* 0xfffffffe07047812 */ /* 0x004fc800078ec0ff */
[----:B------:R-:W-:Y:S01]  /*00b0*/  ISETP.NE.AND P1, PT, R4, 0x2, PT ;  /* 0x000000020400780c */ /* 0x000fe20003f25270 */
[----:B------:R-:W-:-:S12]  /*00c0*/  VIADD R4, R5, 0x1 ;  /* 0x0000000105047836 */ /* 0x000fd80000000000 */
[----:B------:R-:W-:Y:S05]  /*00d0*/  @!P1 BRA `(.L_x_1) ;  /* 0x0000000000fc9947 */ /* 0x000fea0003800000 */
[----:B------:R-:W-:Y:S01]  /*00e0*/  IMAD.MOV.U32 R6, RZ, RZ, -0x55555555 ;  /* 0xaaaaaaabff067424 */ /* 0x000fe200078e00ff */
[C---:B------:R-:W-:Y:S02]  /*00f0*/  LOP3.LUT R8, R7.reuse, 0x1, RZ, 0xc0, !PT ;  /* 0x0000000107087812 */ /* 0x040fe400078ec0ff */
[----:B------:R-:W-:Y:S01]  /*0100*/  PLOP3.LUT P0, PT, PT, PT, PT, 0x80, 0x8 ;  /* 0x000000000008781c */ /* 0x000fe20003f0f070 */
[----:B------:R-:W-:-:S05]  /*0110*/  IMAD R6, R7, R6, 0x2aaaaaaa ;  /* 0x2aaaaaaa07067424 */ /* 0x000fca00078e0206 */
[----:B------:R-:W-:Y:S01]  /*0120*/  ISETP.GE.U32.AND P1, PT, R6, 0x55555555, PT ;  /* 0x555555550600780c */ /* 0x000fe20003f26070 */
[----:B------:R-:W-:-:S03]  /*0130*/  IMAD.MOV.U32 R6, RZ, RZ, RZ ;  /* 0x000000ffff067224 */ /* 0x000fc600078e00ff */
[----:B------:R-:W-:-:S04]  /*0140*/  ISETP.NE.U32.OR P1, PT, R8, 0x1, !P1 ;  /* 0x000000010800780c */ /* 0x000fc80004f25470 */
[----:B------:R-:W-:-:S13]  /*0150*/  ISETP.LT.OR P1, PT, R7, 0x2, P1 ;  /* 0x000000020700780c */ /* 0x000fda0000f21670 */
[----:B------:R-:W-:Y:S05]  /*0160*/  @P1 BRA `(.L_x_1) ;  /* 0x0000000000d81947 */ /* 0x000fea0003800000 */
[----:B------:R-:W-:Y:S01]  /*0170*/  ISETP.GE.U32.AND P1, PT, R7, 0x19, PT ;  /* 0x000000190700780c */ /* 0x000fe20003f26070 */
[----:B------:R-:W-:Y:S01]  /*0180*/  IMAD.MOV.U32 R6, RZ, RZ, 0x1 ;  /* 0x00000001ff067424 */ /* 0x000fe200078e00ff */
[----:B------:R-:W-:-:S11]  /*0190*/  PLOP3.LUT P0, PT, PT, PT, PT, 0x8, 0x80 ;  /* 0x000000000080781c */ /* 0x000fd60003f0e170 */
[----:B------:R-:W-:Y:S05]  /*01a0*/  @!P1 BRA `(.L_x_1) ;  /* 0x0000000000c89947 */ /* 0x000fea0003800000 */
[----:B------:R-:W-:-:S07]  /*01b0*/  IMAD.MOV.U32 R8, RZ, RZ, 0x5 ;  /* 0x00000005ff087424 */ /* 0x000fce00078e00ff */
.L_x_2:
[----:B------:R-:W0:Y:S01]  /*01c0*/  I2F.U32.RP R6, R8 ;  /* 0x0000000800067306 */ /* 0x000e220000209000 */
[----:B------:R-:W-:-:S07]  /*01d0*/  ISETP.NE.U32.AND P1, PT, R8, RZ, PT ;  /* 0x000000ff0800720c */ /* 0x000fce0003f25070 */
[----:B0-----:R-:W0:Y:S02]  /*01e0*/  MUFU.RCP R6, R6 ;  /* 0x0000000600067308 */ /* 0x001e240000001000 */
[----:B0-----:R-:W-:Y:S02]  /*01f0*/  VIADD R10, R6, 0xffffffe ;  /* 0x0ffffffe060a7836 */ /* 0x001fe40000000000 */
[----:B------:R-:W-:-:S04]  /*0200*/  IMAD.MOV.U32 R6, RZ, RZ, RZ ;  /* 0x000000ffff067224 */ /* 0x000fc800078e00ff */
[----:B------:R0:W1:Y:S02]  /*0210*/  F2I.FTZ.U32.TRUNC.NTZ R11, R10 ;  /* 0x0000000a000b7305 */ /* 0x000064000021f000 */
[----:B0-----:R-:W-:Y:S02]  /*0220*/  IMAD.MOV.U32 R10, RZ, RZ, RZ ;  /* 0x000000ffff0a7224 */ /* 0x001fe400078e00ff */
[----:B-1----:R-:W-:-:S04]  /*0230*/  IMAD.MOV R9, RZ, RZ, -R11 ;  /* 0x000000ffff097224 */ /* 0x002fc800078e0a0b */
[----:B------:R-:W-:-:S04]  /*0240*/  IMAD R9, R9, R8, RZ ;  /* 0x0000000809097224 */ /* 0x000fc800078e02ff */
[----:B------:R-:W-:-:S06]  /*0250*/  IMAD.HI.U32 R12, R11, R9, R10 ;  /* 0x000000090b0c7227 */ /* 0x000fcc00078e000a */
[----:B------:R-:W-:-:S04]  /*0260*/  IMAD.HI.U32 R12, R12, R7, RZ ;  /* 0x000000070c0c7227 */ /* 0x000fc800078e00ff */
[----:B------:R-:W-:-:S04]  /*0270*/  IMAD.MOV R12, RZ, RZ, -R12 ;  /* 0x000000ffff0c7224 */ /* 0x000fc800078e0a0c */
[----:B------:R-:W-:-:S05]  /*0280*/  IMAD R9, R8, R12, R7 ;  /* 0x0000000c08097224 */ /* 0x000fca00078e0207 */
[----:B------:R-:W-:-:S13]  /*0290*/  ISETP.GE.U32.AND P0, PT, R9, R8, PT ;  /* 0x000000080900720c */ /* 0x000fda0003f06070 */
[----:B------:R-:W-:-:S05]  /*02a0*/  @P0 IMAD.IADD R9, R9, 0x1, -R8 ;  /* 0x0000000109090824 */ /* 0x000fca00078e0a08 */
[----:B------:R-:W-:-:S13]  /*02b0*/  ISETP.GE.U32.AND P0, PT, R9, R8, PT ;  /* 0x000000080900720c */ /* 0x000fda0003f06070 */
[----:B------:R-:W-:Y:S01]  /*02c0*/  @P0 IMAD.IADD R9, R9, 0x1, -R8 ;  /* 0x0000000109090824 */ /* 0x000fe200078e0a08 */
[----:B------:R-:W-:Y:S02]  /*02d0*/  @!P1 LOP3.LUT R9, RZ, R8, RZ, 0x33, !PT ;  /* 0x00000008ff099212 */ /* 0x000fe400078e33ff */
[----:B------:R-:W-:Y:S02]  /*02e0*/  PLOP3.LUT P0, PT, PT, PT, PT, 0x80, 0x8 ;  /* 0x000000000008781c */ /* 0x000fe40003f0f070 */
[----:B------:R-:W-:-:S13]  /*02f0*/  ISETP.NE.AND P1, PT, R9, RZ, PT ;  /* 0x000000ff0900720c */ /* 0x000fda0003f25270 */
[----:B------:R-:W-:Y:S05]  /*0300*/  @!P1 BRA `(.L_x_1) ;  /* 0x0000000000709947 */ /* 0x000fea0003800000 */
[----:B------:R-:W-:-:S04]  /*0310*/  VIADD R6, R8, 0x2 ;  /* 0x0000000208067836 */ /* 0x000fc80000000000 */
[----:B------:R-:W0:Y:S01]  /*0320*/  I2F.U32.RP R9, R6 ;  /* 0x0000000600097306 */ /* 0x000e220000209000 */
[----:B------:R-:W-:Y:S01]  /*0330*/  IMAD.MOV R13, RZ, RZ, -R6 ;  /* 0x000000ffff0d7224 */ /* 0x000fe200078e0a06 */
[----:B------:R-:W-:-:S06]  /*0340*/  ISETP.NE.U32.AND P1, PT, R6, RZ, PT ;  /* 0x000000ff0600720c */ /* 0x000fcc0003f25070 */
[----:B0-----:R-:W0:Y:S02]  /*0350*/  MUFU.RCP R9, R9 ;  /* 0x0000000900097308 */ /* 0x001e240000001000 */
[----:B0-----:R-:W-:-:S06]  /*0360*/  VIADD R10, R9, 0xffffffe ;  /* 0x0ffffffe090a7836 */ /* 0x001fcc0000000000 */
[----:B------:R0:W1:Y:S02]  /*0370*/  F2I.FTZ.U32.TRUNC.NTZ R11, R10 ;  /* 0x0000000a000b7305 */ /* 0x000064000021f000 */
[----:B0-----:R-:W-:Y:S02]  /*0380*/  IMAD.MOV.U32 R10, RZ, RZ, RZ ;  /* 0x000000ffff0a7224 */ /* 0x001fe400078e00ff */
[----:B-1----:R-:W-:-:S04]  /*0390*/  IMAD R13, R13, R11, RZ ;  /* 0x0000000b0d0d7224 */ /* 0x002fc800078e02ff */
        /* <DEDUP_REMOVED lines=8> */
[----:B------:R-:W-:Y:S01]  /*0420*/  @!P1 LOP3.LUT R11, RZ, R6, RZ, 0x33, !PT ;  /* 0x00000006ff0b9212 */ /* 0x000fe200078e33ff */
[----:B------:R-:W-:Y:S01]  /*0430*/  IMAD.MOV.U32 R6, RZ, RZ, RZ ;  /* 0x000000ffff067224 */ /* 0x000fe200078e00ff */
[----:B------:R-:W-:Y:S02]  /*0440*/  PLOP3.LUT P0, PT, PT, PT, PT, 0x80, 0x8 ;  /* 0x000000000008781c */ /* 0x000fe40003f0f070 */
[----:B------:R-:W-:-:S13]  /*0450*/  ISETP.NE.AND P1, PT, R11, RZ, PT ;  /* 0x000000ff0b00720c */ /* 0x000fda0003f25270 */
[----:B------:R-:W-:Y:S05]  /*0460*/  @!P1 BRA `(.L_x_1) ;  /* 0x0000000000189947 */ /* 0x000fea0003800000 */
[----:B------:R-:W-:-:S04]  /*0470*/  VIADD R8, R8, 0x6 ;  /* 0x0000000608087836 */ /* 0x000fc80000000000 */
[----:B------:R-:W-:-:S05]  /*0480*/  IMAD R6, R8, R8, RZ ;  /* 0x0000000808067224 */ /* 0x000fca00078e02ff */
[----:B------:R-:W-:-:S13]  /*0490*/  ISETP.GT.AND P0, PT, R6, R7, PT ;  /* 0x000000070600720c */ /* 0x000fda0003f04270 */
[----:B------:R-:W-:Y:S05]  /*04a0*/  @!P0 BRA `(.L_x_2) ;  /* 0xfffffffc00448947 */ /* 0x000fea000383ffff */
[----:B------:R-:W-:Y:S01]  /*04b0*/  PLOP3.LUT P0, PT, PT, PT, PT, 0x8, 0x80 ;  /* 0x000000000080781c */ /* 0x000fe20003f0e170 */
[----:B------:R-:W-:-:S12]  /*04c0*/  IMAD.MOV.U32 R6, RZ, RZ, 0x1 ;  /* 0x00000001ff067424 */ /* 0x000fd800078e00ff */
.L_x_1:
[----:B------:R-:W-:Y:S05]  /*04d0*/  BSYNC.RECONVERGENT B0 ;  /* 0x0000000000007941 */ /* 0x000fea0003800200 */
.L_x_0:
[----:B------:R-:W2:Y:S01]  /*04e0*/  LDG.E R7, desc[UR6][R2.64+0x4] ;  /* 0x0000040602077981 */ /* 0x000ea2000c1e1900 */
[----:B------:R-:W-:Y:S01]  /*04f0*/  BSSY.RECONVERGENT B0, `(.L_x_3) ;  /* 0x0000043000007945 */ /* 0x000fe20003800200 */
[----:B------:R-:W-:Y:S01]  /*0500*/  PLOP3.LUT P1, PT, PT, PT, PT, 0x8, 0x80 ;  /* 0x000000000080781c */ /* 0x000fe20003f2e170 */
[----:B------:R-:W-:Y:S01]  /*0510*/  IMAD.MOV.U32 R10, RZ, RZ, 0x1 ;  /* 0x00000001ff0a7424 */ /* 0x000fe200078e00ff */
[----:B--2---:R-:W-:-:S04]  /*0520*/  LOP3.LUT R8, R7, 0xfffffffe, RZ, 0xc0, !PT ;  /* 0xfffffffe07087812 */ /* 0x004fc800078ec0ff */
[----:B------:R-:W-:-:S13]  /*0530*/  ISETP.NE.AND P2, PT, R8, 0x2, PT ;  /* 0x000000020800780c */ /* 0x000fda0003f45270 */
[----:B------:R-:W-:Y:S05]  /*0540*/  @!P2 BRA `(.L_x_4) ;  /* 0x0000000000f4a947 */ /* 0x000fea0003800000 */
[----:B------:R-:W-:Y:S01]  /*0550*/  IMAD.MOV.U32 R8, RZ, RZ, -0x55555555 ;  /* 0xaaaaaaabff087424 */ /* 0x000fe200078e00ff */
[C---:B------:R-:W-:Y:S01]  /*0560*/  LOP3.LUT R9, R7.reuse, 0x1, RZ, 0xc0, !PT ;  /* 0x0000000107097812 */ /* 0x040fe200078ec0ff */
[----:B------:R-:W-:Y:S01]  /*0570*/  IMAD.MOV.U32 R10, RZ, RZ, RZ ;  /* 0x000000ffff0a7224 */ /* 0x000fe200078e00ff */
[----:B------:R-:W-:Y:S01]  /*0580*/  PLOP3.LUT P1, PT, PT, PT, PT, 0x80, 0x8 ;  /* 0x000000000008781c */ /* 0x000fe20003f2f070 */
[----:B------:R-:W-:-:S05]  /*0590*/  IMAD R8, R7, R8, 0x2aaaaaaa ;  /* 0x2aaaaaaa07087424 */ /* 0x000fca00078e0208 */
[----:B------:R-:W-:-:S04]  /*05a0*/  ISETP.GE.U32.AND P2, PT, R8, 0x55555555, PT ;  /* 0x555555550800780c */ /* 0x000fc80003f46070 */
        /* <DEDUP_REMOVED lines=8> */
.L_x_5:
[----:B------:R-:W0:Y:S01]  /*0630*/  I2F.U32.RP R9, R8 ;  /* 0x0000000800097306 */ /* 0x000e220000209000 */
[----:B------:R-:W-:-:S07]  /*0640*/  ISETP.NE.U32.AND P2, PT, R8, RZ, PT ;  /* 0x000000ff0800720c */ /* 0x000fce0003f45070 */
[----:B0-----:R-:W0:Y:S02]  /*0650*/  MUFU.RCP R9, R9 ;  /* 0x0000000900097308 */ /* 0x001e240000001000 */
[----:B0-----:R-:W-:-:S06]  /*0660*/  VIADD R10, R9, 0xffffffe ;  /* 0x0ffffffe090a7836 */ /* 0x001fcc0000000000 */
        /* <DEDUP_REMOVED lines=43> */
.L_x_4:
[----:B------:R-:W-:Y:S05]  /*0920*/  BSYNC.RECONVERGENT B0 ;  /* 0x0000000000007941 */ /* 0x000fea0003800200 */
.L_x_3:
[----:B------:R-:W0:Y:S01]  /*0930*/  S2UR UR5, SR_CgaCtaId ;  /* 0x00000000000579c3 */ /* 0x000e220000008800 */
[----:B------:R-:W-:Y:S01]  /*0940*/  UMOV UR4, 0x400 ;  /* 0x0000040000047882 */ /* 0x000fe20000000000 */
[-C--:B------:R-:W-:Y:S01]  /*0950*/  LEA.HI R9, R0, R5.reuse, RZ, 0x1c ;  /* 0x0000000500097211 */ /* 0x080fe200078fe0ff */
[----:B------:R-:W-:Y:S01]  /*0960*/  BSSY.RECONVERGENT B0, `(.L_x_6) ;  /* 0x0000024000007945 */ /* 0x000fe20003800200 */
[----:B------:R-:W-:Y:S01]  /*0970*/  LEA.HI R7, R4, R5, RZ, 0x1b ;  /* 0x0000000504077211 */ /* 0x000fe200078fd8ff */
[----:B------:R-:W-:Y:S01]  /*0980*/  VIADD R5, R5, 0x2 ;  /* 0x0000000205057836 */ /* 0x000fe20000000000 */
[C---:B------:R-:W-:Y:S02]  /*0990*/  ISETP.GT.U32.AND P6, PT, R0.reuse, 0x1ff, PT ;  /* 0x000001ff0000780c */ /* 0x040fe40003fc4070 */
[C---:B------:R-:W-:Y:S02]  /*09a0*/  ISETP.GT.U32.AND P5, PT, R0.reuse, 0xff, PT ;  /* 0x000000ff0000780c */ /* 0x040fe40003fa4070 */
[----:B------:R-:W-:-:S02]  /*09b0*/  ISETP.GT.U32.AND P4, PT, R0, 0x7f, PT ;  /* 0x0000007f0000780c */ /* 0x000fc40003f84070 */
[C---:B------:R-:W-:Y:S02]  /*09c0*/  ISETP.GT.U32.AND P3, PT, R0.reuse, 0x3f, PT ;  /* 0x0000003f0000780c */ /* 0x040fe40003f64070 */
[----:B------:R-:W-:Y:S01]  /*09d0*/  ISETP.GT.U32.AND P2, PT, R0, 0x1f, PT ;  /* 0x0000001f0000780c */ /* 0x000fe20003f44070 */
[----:B0-----:R-:W-:-:S06]  /*09e0*/  ULEA UR4, UR5, UR4, 0x18 ;  /* 0x0000000405047291 */ /* 0x001fcc000f8ec0ff */
[----:B------:R-:W-:Y:S02]  /*09f0*/  LEA R9, R9, UR4, 0x2 ;  /* 0x0000000409097c11 */ /* 0x000fe4000f8e10ff */
[----:B------:R-:W-:-:S03]  /*0a00*/  LEA R7, R7, UR4, 0x2 ;  /* 0x0000000407077c11 */ /* 0x000fc6000f8e10ff */
[----:B------:R0:W-:Y:S04]  /*0a10*/  STS [R9], R6 ;  /* 0x0000000609007388 */ /* 0x0001e80000000800 */
[----:B------:R-:W-:Y:S01]  /*0a20*/  STS [R7+0x4], R10 ;  /* 0x0000040a07007388 */ /* 0x000fe20000000800 */
[----:B0-----:R-:W-:Y:S02]  /*0a30*/  P2R R6, PR, RZ, 0x40 ;  /* 0x00000040ff067803 */ /* 0x001fe40000000000 */
[----:B------:R-:W-:Y:S02]  /*0a40*/  P2R R6, PR, RZ, 0x20 ;  /* 0x00000020ff067803 */ /* 0x000fe40000000000 */
[----:B------:R-:W-:Y:S02]  /*0a50*/  P2R R6, PR, RZ, 0x10 ;  /* 0x00000010ff067803 */ /* 0x000fe40000000000 */
[----:B------:R-:W-:Y:S01]  /*0a60*/  P2R R6, PR, RZ, 0x8 ;  /* 0x00000008ff067803 */ /* 0x000fe20000000000 */
[----:B------:R-:W-:Y:S08]  /*0a70*/  BAR.SYNC.DEFER_BLOCKING 0x0 ;  /* 0x0000000000007b1d */ /* 0x000ff00000010000 */
[----:B------:R-:W-:Y:S06]  /*0a80*/  BAR.SYNC.DEFER_BLOCKING 0x0 ;  /* 0x0000000000007b1d */ /* 0x000fec0000010000 */
[----:B------:R-:W-:Y:S04]  /*0a90*/  LDS R8, [R9] ;  /* 0x0000000009087984 */ /* 0x000fe80000000800 */
[----:B------:R-:W0:Y:S02]  /*0aa0*/  LDS R11, [R7+0x4] ;  /* 0x00000400070b7984 */ /* 0x000e240000000800 */
[----:B0-----:R-:W-:-:S05]  /*0ab0*/  IMAD.IADD R8, R8, 0x1, R11 ;  /* 0x0000000108087824 */ /* 0x001fca00078e020b */
[----:B------:R0:W-:Y:S01]  /*0ac0*/  STS [R7+0x4], R8 ;  /* 0x0000040807007388 */ /* 0x0001e20000000800 */
[----:B------:R-:W-:Y:S06]  /*0ad0*/  BAR.SYNC.DEFER_BLOCKING 0x0 ;  /* 0x0000000000007b1d */ /* 0x000fec0000010000 */
[----:B------:R-:W-:Y:S05]  /*0ae0*/  @P6 BRA `(.L_x_7) ;  /* 0x00000000002c6947 */ /* 0x000fea0003800000 */
[----:B------:R-:W-:Y:S02]  /*0af0*/  IMAD.SHL.U32 R6, R4, 0x2, RZ ;  /* 0x0000000204067824 */ /* 0x000fe400078e00ff */
[----:B------:R-:W-:Y:S02]  /*0b00*/  IMAD.SHL.U32 R13, R5, 0x2, RZ ;  /* 0x00000002050d7824 */ /* 0x000fe400078e00ff */
[----:B------:R-:W-:-:S03]  /*0b10*/  VIADD R11, R6, 0xffffffff ;  /* 0xffffffff060b7836 */ /* 0x000fc60000000000 */
[----:B------:R-:W-:Y:S02]  /*0b20*/  LEA.HI R13, R6, R13, RZ, 0x1b ;  /* 0x0000000d060d7211 */ /* 0x000fe400078fd8ff */
[----:B------:R-:W-:Y:S02]  /*0b30*/  LEA.HI R11, R11, R6, RZ, 0x1b ;  /* 0x000000060b0b7211 */ /* 0x000fe400078fd8ff */
[----:B------:R-:W-:Y:S02]  /*0b40*/  LEA R13, R13, UR4, 0x2 ;  /* 0x000000040d0d7c11 */ /* 0x000fe4000f8e10ff */
[----:B------:R-:W-:-:S03]  /*0b50*/  LEA R11, R11, UR4, 0x2 ;  /* 0x000000040b0b7c11 */ /* 0x000fc6000f8e10ff */
[----:B------:R-:W-:Y:S04]  /*0b60*/  LDS R6, [R13+-0x4] ;  /* 0xfffffc000d067984 */ /* 0x000fe80000000800 */
[----:B------:R-:W1:Y:S02]  /*0b70*/  LDS R11, [R11+-0x4] ;  /* 0xfffffc000b0b7984 */ /* 0x000e640000000800 */
[----:B-1----:R-:W-:-:S05]  /*0b80*/  IMAD.IADD R6, R11, 0x1, R6 ;  /* 0x000000010b067824 */ /* 0x002fca00078e0206 */
[----:B------:R1:W-:Y:S02]  /*0b90*/  STS [R13+-0x4], R6 ;  /* 0xfffffc060d007388 */ /* 0x0003e40000000800 */
.L_x_7:
[----:B------:R-:W-:Y:S05]  /*0ba0*/  BSYNC.RECONVERGENT B0 ;  /* 0x0000000000007941 */ /* 0x000fea0003800200 */
.L_x_6:
[----:B------:R-:W-:Y:S06]  /*0bb0*/  BAR.SYNC.DEFER_BLOCKING 0x0 ;  /* 0x0000000000007b1d */ /* 0x000fec0000010000 */
[----:B------:R-:W-:Y:S04]  /*0bc0*/  BSSY.RECONVERGENT B0, `(.L_x_8) ;  /* 0x000000d000007945 */ /* 0x000fe80003800200 */
[----:B------:R-:W-:Y:S05]  /*0bd0*/  @P5 BRA `(.L_x_9) ;  /* 0x00000000002c5947 */ /* 0x000fea0003800000 */
[----:B-1----:R-:W-:Y:S02]  /*0be0*/  IMAD.SHL.U32 R6, R4, 0x4, RZ ;  /* 0x0000000404067824 */ /* 0x002fe400078e00ff */
        /* <DEDUP_REMOVED lines=10> */
.L_x_9:
[----:B------:R-:W-:Y:S05]  /*0c90*/  BSYNC.RECONVERGENT B0 ;  /* 0x0000000000007941 */ /* 0x000fea0003800200 */
.L_x_8:
[----:B------:R-:W-:Y:S06]  /*0ca0*/  BAR.SYNC.DEFER_BLOCKING 0x0 ;  /* 0x0000000000007b1d */ /* 0x000fec0000010000 */
[----:B------:R-:W-:Y:S04]  /*0cb0*/  BSSY.RECONVERGENT B0, `(.L_x_10) ;  /* 0x000000d000007945 */ /* 0x000fe80003800200 */
[----:B------:R-:W-:Y:S05]  /*0cc0*/  @P4 BRA `(.L_x_11) ;  /* 0x00000000002c4947 */ /* 0x000fea0003800000 */
[----:B-12---:R-:W-:Y:S02]  /*0cd0*/  IMAD.SHL.U32 R6, R4, 0x8, RZ ;  /* 0x0000000804067824 */ /* 0x006fe400078e00ff */
        /* <DEDUP_REMOVED lines=10> */
.L_x_11:
[----:B------:R-:W-:Y:S05]  /*0d80*/  BSYNC.RECONVERGENT B0 ;  /* 0x0000000000007941 */ /* 0x000fea0003800200 */
.L_x_10:
[----:B------:R-:W-:Y:S06]  /*0d90*/  BAR.SYNC.DEFER_BLOCKING 0x0 ;  /* 0x0000000000007b1d */ /* 0x000fec0000010000 */
[----:B------:R-:W-:Y:S04]  /*0da0*/  BSSY.RECONVERGENT B0, `(.L_x_12) ;  /* 0x000000d000007945 */ /* 0x000fe80003800200 */
[----:B------:R-:W-:Y:S05]  /*0db0*/  @P3 BRA `(.L_x_13) ;  /* 0x00000000002c3947 */ /* 0x000fea0003800000 */
[----:B-123--:R-:W-:Y:S02]  /*0dc0*/  IMAD.SHL.U32 R6, R4, 0x10, RZ ;  /* 0x0000001004067824 */ /* 0x00efe400078e00ff */
[----:B------:R-:W-:-:S03]  /*0dd0*/  IMAD.SHL.U32 R13, R5, 0x10, RZ ;  /* 0x00000010050d7824 */ /* 0x000fc600078e00ff */
[C---:B------:R-:W-:Y:S02]  /*0de0*/  IADD3 R11, PT, PT, R6.reuse, -0x1, RZ ;  /* 0xffffffff060b7810 */ /* 0x040fe40007ffe0ff */
        /* <DEDUP_REMOVED lines=8> */
.L_x_13:
[----:B------:R-:W-:Y:S05]  /*0e70*/  BSYNC.RECONVERGENT B0 ;  /* 0x0000000000007941 */ /* 0x000fea0003800200 */
.L_x_12:
[----:B------:R-:W-:Y:S06]  /*0e80*/  BAR.SYNC.DEFER_BLOCKING 0x0 ;  /* 0x0000000000007b1d */ /* 0x000fec0000010000 */
[----:B------:R-:W-:Y:S04]  /*0e90*/  BSSY.RECONVERGENT B0, `(.L_x_14) ;  /* 0x000000c000007945 */ /* 0x000fe80003800200 */
[----:B------:R-:W-:Y:S05]  /*0ea0*/  @P2 BRA `(.L_x_15) ;  /* 0x0000000000282947 */ /* 0x000fea0003800000 */
[----:B-1234-:R-:W-:Y:S02]  /*0eb0*/  IMAD.SHL.U32 R6, R4, 0x20, RZ ;  /* 0x0000002004067824 */ /* 0x01efe400078e00ff */
[----:B0-----:R-:W-:Y:S02]  /*0ec0*/  IMAD R8, R5, 0x20, R4 ;  /* 0x0000002005087824 */ /* 0x001fe400078e0204 */
[----:B------:R-:W-:-:S03]  /*0ed0*/  VIADD R11, R6, 0xffffffff ;  /* 0xffffffff060b7836 */ /* 0x000fc60000000000 */
[----:B------:R-:W-:Y:S02]  /*0ee0*/  LEA R8, R8, UR4, 0x2 ;  /* 0x0000000408087c11 */ /* 0x000fe4000f8e10ff */
[----:B------:R-:W-:-:S03]  /*0ef0*/  LEA.HI R11, R11, R6, RZ, 0x1b ;  /* 0x000000060b0b7211 */ /* 0x000fc600078fd8ff */
[----:B------:R-:W-:Y:S01]  /*0f00*/  LDS R6, [R8+-0x4] ;  /* 0xfffffc0008067984 */ /* 0x000fe20000000800 */
[----:B------:R-:W-:-:S06]  /*0f10*/  LEA R11, R11, UR4, 0x2 ;  /* 0x000000040b0b7c11 */ /* 0x000fcc000f8e10ff */
[----:B------:R-:W0:Y:S02]  /*0f20*/  LDS R11, [R11+-0x4] ;  /* 0xfffffc000b0b7984 */ /* 0x000e240000000800 */
[----:B0-----:R-:W-:-:S05]  /*0f30*/  IMAD.IADD R13, R11, 0x1, R6 ;  /* 0x000000010b0d7824 */ /* 0x001fca00078e0206 */
[----:B------:R0:W-:Y:S02]  /*0f40*/  STS [R8+-0x4], R13 ;  /* 0xfffffc0d08007388 */ /* 0x0001e40000000800 */
.L_x_15:
[----:B------:R-:W-:Y:S05]  /*0f50*/  BSYNC.RECONVERGENT B0 ;  /* 0x0000000000007941 */ /* 0x000fea0003800200 */
.L_x_14:
[----:B------:R-:W-:Y:S01]  /*0f60*/  BAR.SYNC.DEFER_BLOCKING 0x0 ;  /* 0x0000000000007b1d */ /* 0x000fe20000010000 */
[----:B------:R-:W-:-:S05]  /*0f70*/  ISETP.GT.U32.AND P3, PT, R0, 0xf, PT ;  /* 0x0000000f0000780c */ /* 0x000fca0003f64070 */
[----:B------:R-:W-:Y:S08]  /*0f80*/  BSSY.RECONVERGENT B0, `(.L_x_16) ;  /* 0x000000d000007945 */ /* 0x000ff00003800200 */
[----:B------:R-:W-:Y:S05]  /*0f90*/  @P3 BRA `(.L_x_17) ;  /* 0x00000000002c3947 */ /* 0x000fea0003800000 */
[----:B-1234-:R-:W-:-:S04]  /*0fa0*/  IMAD.SHL.U32 R6, R4, 0x40, RZ ;  /* 0x0000004004067824 */ /* 0x01efc800078e00ff */
[----:B------:R-:W-:Y:S01]  /*0fb0*/  VIADD R11, R6, 0xffffffff ;  /* 0xffffffff060b7836 */ /* 0x000fe20000000000 */
[----:B0-----:R-:W-:-:S04]  /*0fc0*/  SHF.R.U32.HI R8, RZ, 0x5, R6 ;  /* 0x00000005ff087819 */ /* 0x001fc80000011606 */
[----:B------:R-:W-:Y:S01]  /*0fd0*/  LEA.HI R11, R11, R6, RZ, 0x1b ;  /* 0x000000060b0b7211 */ /* 0x000fe200078fd8ff */
[----:B------:R-:W-:-:S03]  /*0fe0*/  IMAD R8, R5, 0x40, R8 ;  /* 0x0000004005087824 */ /* 0x000fc600078e0208 */
[----:B------:R-:W-:Y:S02]  /*0ff0*/  LEA R11, R11, UR4, 0x2 ;  /* 0x000000040b0b7c11 */ /* 0x000fe4000f8e10ff */
[----:B------:R-:W-:-:S04]  /*1000*/  LEA R8, R8, UR4, 0x2 ;  /* 0x0000000408087c11 */ /* 0x000fc8000f8e10ff */
[----:B------:R-:W-:Y:S04]  /*1010*/  LDS R11, [R11+-0x4] ;  /* 0xfffffc000b0b7984 */ /* 0x000fe80000000800 */
[----:B------:R-:W0:Y:S02]  /*1020*/  LDS R6, [R8] ;  /* 0x0000000008067984 */ /* 0x000e240000000800 */
[----:B0-----:R-:W-:-:S05]  /*1030*/  IMAD.IADD R13, R11, 0x1, R6 ;  /* 0x000000010b0d7824 */ /* 0x001fca00078e0206 */
[----:B------:R0:W-:Y:S02]  /*1040*/  STS [R8], R13 ;  /* 0x0000000d08007388 */ /* 0x0001e40000000800 */
.L_x_17:
[----:B------:R-:W-:Y:S05]  /*1050*/  BSYNC.RECONVERGENT B0 ;  /* 0x0000000000007941 */ /* 0x000fea0003800200 */
.L_x_16:
        /* <DEDUP_REMOVED lines=12> */
[----:B------:R-:W0:Y:S02]  /*1120*/  LDS R6, [R8+0x8] ;  /* 0x0000080008067984 */ /* 0x000e240000000800 */
[----:B0-----:R-:W-:-:S05]  /*1130*/  IMAD.IADD R13, R11, 0x1, R6 ;  /* 0x000000010b0d7824 */ /* 0x001fca00078e0206 */
[----:B------:R0:W-:Y:S02]  /*1140*/  STS [R8+0x8], R13 ;  /* 0x0000080d08007388 */ /* 0x0001e40000000800 */
.L_x_19:
[----:B------:R-:W-:Y:S05]  /*1150*/  BSYNC.RECONVERGENT B0 ;  /* 0x0000000000007941 */ /* 0x000fea0003800200 */
.L_x_18:
        /* <DEDUP_REMOVED lines=15> */
.L_x_21:
[----:B------:R-:W-:Y:S05]  /*1250*/  BSYNC.RECONVERGENT B0 ;  /* 0x0000000000007941 */ /* 0x000fea0003800200 */
.L_x_20:
[----:B------:R-:W-:Y:S01]  /*1260*/  BAR.SYNC.DEFER_BLOCKING 0x0 ;  /* 0x0000000000007b1d */ /* 0x000fe20000010000 */
[----:B------:R-:W-:-:S04]  /*1270*/  ISETP.GT.U32.AND P6, PT, R0, 0x1, PT ;  /* 0x000000010000780c */ /* 0x000fc80003fc4070 */
[----:B-1234-:R-:W-:Y:S01]  /*1280*/  P2R R6, PR, RZ, 0x40 ;  /* 0x00000040ff067803 */ /* 0x01efe20000000000 */
[----:B------:R-:W-:Y:S08]  /*1290*/  BSSY.RECONVERGENT B0, `(.L_x_22) ;  /* 0x000000d000007945 */ /* 0x000ff00003800200 */
[----:B------:R-:W-:Y:S05]  /*12a0*/  @P6 BRA `(.L_x_23) ;  /* 0x00000000002c6947 */ /* 0x000fea0003800000 */
[----:B------:R-:W-:-:S04]  /*12b0*/  IMAD.SHL.U32 R6, R4, 0x200, RZ ;  /* 0x0000020004067824 */ /* 0x000fc800078e00ff */
        /* <DEDUP_REMOVED lines=10> */
.L_x_23:
[----:B------:R-:W-:Y:S05]  /*1360*/  BSYNC.RECONVERGENT B0 ;  /* 0x0000000000007941 */ /* 0x000fea0003800200 */
.L_x_22:
[----:B------:R-:W-:Y:S01]  /*1370*/  BAR.SYNC.DEFER_BLOCKING 0x0 ;  /* 0x0000000000007b1d */ /* 0x000fe20000010000 */
[----:B------:R-:W-:-:S05]  /*1380*/  ISETP.NE.AND P6, PT, R0, RZ, PT ;  /* 0x000000ff0000720c */ /* 0x000fca0003fc5270 */
[----:B------:R-:W-:Y:S08]  /*1390*/  BSSY.RECONVERGENT B0, `(.L_x_24) ;  /* 0x0000017000007945 */ /* 0x000ff00003800200 */
[----:B------:R-:W-:Y:S01]  /*13a0*/  @!P6 STS [UR4+0x20f8], RZ ;  /* 0x0020f8ffff00e988 */ /* 0x000fe20008000804 */
[----:B------:R-:W-:Y:S06]  /*13b0*/  BAR.SYNC.DEFER_BLOCKING 0x0 ;  /* 0x0000000000007b1d */ /* 0x000fec0000010000 */
[----:B------:R-:W-:Y:S04]  /*13c0*/  @!P6 LDS R6, [UR4+0x1078] ;  /* 0x00107804ff06e984 */ /* 0x000fe80008000800 */
[----:B------:R-:W2:Y:S02]  /*13d0*/  @!P6 LDS R11, [UR4+0x20f8] ;  /* 0x0020f804ff0be984 */ /* 0x000ea40008000800 */
[----:B--2---:R-:W-:-:S02]  /*13e0*/  @!P6 IMAD.IADD R6, R6, 0x1, R11 ;  /* 0x000000010606e824 */ /* 0x004fc400078e020b */
[----:B------:R2:W-:Y:S04]  /*13f0*/  @!P6 STS [UR4+0x1078], R11 ;  /* 0x0010780bff00e988 */ /* 0x0005e80008000804 */
[----:B------:R2:W-:Y:S01]  /*1400*/  @!P6 STS [UR4+0x20f8], R6 ;  /* 0x0020f806ff00e988 */ /* 0x0005e20008000804 */
[----:B------:R-:W-:Y:S01]  /*1410*/  BAR.SYNC.DEFER_BLOCKING 0x0 ;  /* 0x0000000000007b1d */ /* 0x000fe20000010000 */
[----:B------:R-:W-:-:S13]  /*1420*/  ISETP.GT.U32.AND P6, PT, R0, 0x1, PT ;  /* 0x000000010000780c */ /* 0x000fda0003fc4070 */
[----:B--2---:R-:W-:Y:S05]  /*1430*/  @P6 BRA `(.L_x_25) ;  /* 0x0000000000306947 */ /* 0x004fea0003800000 */
[----:B------:R-:W-:-:S04]  /*1440*/  IMAD.SHL.U32 R6, R4, 0x200, RZ ;  /* 0x0000020004067824 */ /* 0x000fc800078e00ff */
[----:B------:R-:W-:Y:S01]  /*1450*/  VIADD R11, R6, 0xffffffff ;  /* 0xffffffff060b7836 */ /* 0x000fe20000000000 */
[----:B01----:R-:W-:-:S04]  /*1460*/  SHF.R.U32.HI R8, RZ, 0x5, R6 ;  /* 0x00000005ff087819 */ /* 0x003fc80000011606 */
[----:B------:R-:W-:Y:S01]  /*1470*/  LEA.HI R11, R11, R6, RZ, 0x1b ;  /* 0x000000060b0b7211 */ /* 0x000fe200078fd8ff */
[----:B------:R-:W-:-:S03]  /*1480*/  IMAD R6, R5, 0x200, R8 ;  /* 0x0000020005067824 */ /* 0x000fc600078e0208 */
[----:B------:R-:W-:Y:S02]  /*1490*/  LEA R8, R11, UR4, 0x2 ;  /* 0x000000040b087c11 */ /* 0x000fe4000f8e10ff */
[----:B------:R-:W-:-:S03]  /*14a0*/  LEA R13, R6, UR4, 0x2 ;  /* 0x00000004060d7c11 */ /* 0x000fc6000f8e10ff */
[----:B------:R-:W-:Y:S04]  /*14b0*/  LDS R6, [R8+-0x4] ;  /* 0xfffffc0008067984 */ /* 0x000fe80000000800 */
[----:B------:R-:W0:Y:S02]  /*14c0*/  LDS R11, [R13+0x38] ;  /* 0x000038000d0b7984 */ /* 0x000e240000000800 */
[----:B0-----:R-:W-:Y:S02]  /*14d0*/  IMAD.IADD R6, R6, 0x1, R11 ;  /* 0x0000000106067824 */ /* 0x001fe400078e020b */
[----:B------:R2:W-:Y:S04]  /*14e0*/  STS [R8+-0x4], R11 ;  /* 0xfffffc0b08007388 */ /* 0x0005e80000000800 */
[----:B------:R2:W-:Y:S02]  /*14f0*/  STS [R13+0x38], R6 ;  /* 0x000038060d007388 */ /* 0x0005e40000000800 */
.L_x_25:
[----:B------:R-:W-:Y:S05]  /*1500*/  BSYNC.RECONVERGENT B0 ;  /* 0x0000000000007941 */ /* 0x000fea0003800200 */
.L_x_24:
[----:B------:R-:W-:Y:S06]  /*1510*/  BAR.SYNC.DEFER_BLOCKING 0x0 ;  /* 0x0000000000007b1d */ /* 0x000fec0000010000 */
[----:B------:R-:W-:Y:S04]  /*1520*/  BSSY.RECONVERGENT B0, `(.L_x_26) ;  /* 0x000000e000007945 */ /* 0x000fe80003800200 */
[----:B------:R-:W-:Y:S05]  /*1530*/  @P5 BRA `(.L_x_27) ;  /* 0x0000000000305947 */ /* 0x000fea0003800000 */
[----:B--2---:R-:W-:-:S04]  /*1540*/  IMAD.SHL.U32 R6, R4, 0x100, RZ ;  /* 0x0000010004067824 */ /* 0x004fc800078e00ff */
        /* <DEDUP_REMOVED lines=11> */
.L_x_27:
[----:B------:R-:W-:Y:S05]  /*1600*/  BSYNC.RECONVERGENT B0 ;  /* 0x0000000000007941 */ /* 0x000fea0003800200 */
.L_x_26:
[----:B------:R-:W-:Y:S06]  /*1610*/  BAR.SYNC.DEFER_BLOCKING 0x0 ;  /* 0x0000000000007b1d */ /* 0x000fec0000010000 */
[----:B------:R-:W-:Y:S04]  /*1620*/  BSSY.RECONVERGENT B0, `(.L_x_28) ;  /* 0x000000e000007945 */ /* 0x000fe80003800200 */
[----:B------:R-:W-:Y:S05]  /*1630*/  @P4 BRA `(.L_x_29) ;  /* 0x0000000000304947 */ /* 0x000fea0003800000 */
[----:B--23--:R-:W-:-:S04]  /*1640*/  SHF.L.U32 R6, R4, 0x7, RZ ;  /* 0x0000000704067819 */ /* 0x00cfc800000006ff */
[----:B01----:R-:W-:Y:S01]  /*1650*/  SHF.R.U32.HI R8, RZ, 0x5, R6 ;  /* 0x00000005ff087819 */ /* 0x003fe20000011606 */
[----:B------:R-:W-:-:S05]  /*1660*/  VIADD R11, R6, 0xffffffff ;  /* 0xffffffff060b7836 */ /* 0x000fca0000000000 */
        /* <DEDUP_REMOVED lines=9> */
.L_x_29:
[----:B------:R-:W-:Y:S05]  /*1700*/  BSYNC.RECONVERGENT B0 ;  /* 0x0000000000007941 */ /* 0x000fea0003800200 */
.L_x_28:
[----:B------:R-:W-:Y:S06]  /*1710*/  BAR.SYNC.DEFER_BLOCKING 0x0 ;  /* 0x0000000000007b1d */ /* 0x000fec0000010000 */
[----:B------:R-:W-:Y:S04]  /*1720*/  BSSY.RECONVERGENT B0, `(.L_x_30) ;  /* 0x000000e000007945 */ /* 0x000fe80003800200 */
[----:B------:R-:W-:Y:S05]  /*1730*/  @P3 BRA `(.L_x_31) ;  /* 0x0000000000303947 */ /* 0x000fea0003800000 */
[----:B--234-:R-:W-:-:S04]  /*1740*/  IMAD.SHL.U32 R6, R4, 0x40, RZ ;  /* 0x0000004004067824 */ /* 0x01cfc800078e00ff */
[----:B------:R-:W-:Y:S01]  /*1750*/  VIADD R11, R6, 0xffffffff ;  /* 0xffffffff060b7836 */ /* 0x000fe20000000000 */
[----:B01----:R-:W-:-:S04]  /*1760*/  SHF.R.U32.HI R8, RZ, 0x5, R6 ;  /* 0x00000005ff087819 */ /* 0x003fc80000011606 */
[----:B------:R-:W-:Y:S01]  /*1770*/  LEA.HI R11, R11, R6, RZ, 0x1b ;  /* 0x000000060b0b7211 */ /* 0x000fe200078fd8ff */
[----:B------:R-:W-:-:S03]  /*1780*/  IMAD R6, R5, 0x40, R8 ;  /* 0x0000004005067824 */ /* 0x000fc600078e0208 */
[----:B------:R-:W-:Y:S02]  /*1790*/  LEA R8, R11, UR4, 0x2 ;  /* 0x000000040b087c11 */ /* 0x000fe4000f8e10ff */
[----:B------:R-:W-:-:S03]  /*17a0*/  LEA R13, R6, UR4, 0x2 ;  /* 0x00000004060d7c11 */ /* 0x000fc6000f8e10ff */
[----:B------:R-:W-:Y:S04]  /*17b0*/  LDS R6, [R8+-0x4] ;  /* 0xfffffc0008067984 */ /* 0x000fe80000000800 */
[----:B------:R-:W0:Y:S02]  /*17c0*/  LDS R11, [R13] ;  /* 0x000000000d0b7984 */ /* 0x000e240000000800 */
[----:B0-----:R-:W-:Y:S02]  /*17d0*/  IMAD.IADD R6, R6, 0x1, R11 ;  /* 0x0000000106067824 */ /* 0x001fe400078e020b */
[----:B------:R0:W-:Y:S04]  /*17e0*/  STS [R8+-0x4], R11 ;  /* 0xfffffc0b08007388 */ /* 0x0001e80000000800 */
[----:B------:R0:W-:Y:S02]  /*17f0*/  STS [R13], R6 ;  /* 0x000000060d007388 */ /* 0x0001e40000000800 */
.L_x_31:
[----:B------:R-:W-:Y:S05]  /*1800*/  BSYNC.RECONVERGENT B0 ;  /* 0x0000000000007941 */ /* 0x000fea0003800200 */
.L_x_30:
[----:B------:R-:W-:Y:S06]  /*1810*/  BAR.SYNC.DEFER_BLOCKING 0x0 ;  /* 0x0000000000007b1d */ /* 0x000fec0000010000 */
[----:B------:R-:W-:Y:S04]  /*1820*/  BSSY.RECONVERGENT B0, `(.L_x_32) ;  /* 0x000000d000007945 */ /* 0x000fe80003800200 */
[----:B------:R-:W-:Y:S05]  /*1830*/  @P2 BRA `(.L_x_33) ;  /* 0x00000000002c2947 */ /* 0x000fea0003800000 */
[----:B0-234-:R-:W-:Y:S02]  /*1840*/  IMAD.SHL.U32 R6, R4, 0x20, RZ ;  /* 0x0000002004067824 */ /* 0x01dfe400078e00ff */
[----:B-1----:R-:W-:Y:S02]  /*1850*/  IMAD R8, R5, 0x20, R4 ;  /* 0x0000002005087824 */ /* 0x002fe400078e0204 */
[----:B------:R-:W-:-:S03]  /*1860*/  VIADD R11, R6, 0xffffffff ;  /* 0xffffffff060b7836 */ /* 0x000fc60000000000 */
[----:B------:R-:W-:Y:S02]  /*1870*/  LEA R13, R8, UR4, 0x2 ;  /* 0x00000004080d7c11 */ /* 0x000fe4000f8e10ff */
[----:B------:R-:W-:-:S04]  /*1880*/  LEA.HI R11, R11, R6, RZ, 0x1b ;  /* 0x000000060b0b7211 */ /* 0x000fc800078fd8ff */
[----:B------:R-:W-:Y:S02]  /*1890*/  LEA R8, R11, UR4, 0x2 ;  /* 0x000000040b087c11 */ /* 0x000fe4000f8e10ff */
[----:B------:R-:W0:Y:S04]  /*18a0*/  LDS R11, [R13+-0x4] ;  /* 0xfffffc000d0b7984 */ /* 0x000e280000000800 */
[----:B------:R-:W1:Y:S04]  /*18b0*/  LDS R6, [R8+-0x4] ;  /* 0xfffffc0008067984 */ /* 0x000e680000000800 */
[----:B0-----:R0:W-:Y:S01]  /*18c0*/  STS [R8+-0x4], R11 ;  /* 0xfffffc0b08007388 */ /* 0x0011e20000000800 */
[----:B-1----:R-:W-:-:S05]  /*18d0*/  IMAD.IADD R6, R6, 0x1, R11 ;  /* 0x0000000106067824 */ /* 0x002fca00078e020b */
[----:B------:R0:W-:Y:S02]  /*18e0*/  STS [R13+-0x4], R6 ;  /* 0xfffffc060d007388 */ /* 0x0001e40000000800 */
.L_x_33:
[----:B------:R-:W-:Y:S05]  /*18f0*/  BSYNC.RECONVERGENT B0 ;  /* 0x0000000000007941 */ /* 0x000fea0003800200 */
.L_x_32:
[----:B------:R-:W-:Y:S01]  /*1900*/  BAR.SYNC.DEFER_BLOCKING 0x0 ;  /* 0x0000000000007b1d */ /* 0x000fe20000010000 */
[----:B------:R-:W-:-:S05]  /*1910*/  ISETP.GT.U32.AND P2, PT, R0, 0x3f, PT ;  /* 0x0000003f0000780c */ /* 0x000fca0003f44070 */
[----:B------:R-:W-:Y:S08]  /*1920*/  BSSY.RECONVERGENT B0, `(.L_x_34) ;  /* 0x000000e000007945 */ /* 0x000ff00003800200 */
[----:B------:R-:W-:Y:S05]  /*1930*/  @P2 BRA `(.L_x_35) ;  /* 0x0000000000302947 */ /* 0x000fea0003800000 */
[----:B0-234-:R-:W-:Y:S02]  /*1940*/  IMAD.SHL.U32 R6, R4, 0x10, RZ ;  /* 0x0000001004067824 */ /* 0x01dfe400078e00ff */
[----:B-1----:R-:W-:Y:S02]  /*1950*/  IMAD.SHL.U32 R13, R5, 0x10, RZ ;  /* 0x00000010050d7824 */ /* 0x002fe400078e00ff */
[----:B------:R-:W-:-:S03]  /*1960*/  VIADD R11, R6, 0xffffffff ;  /* 0xffffffff060b7836 */ /* 0x000fc60000000000 */
[----:B------:R-:W-:Y:S02]  /*1970*/  LEA.HI R13, R6, R13, RZ, 0x1b ;  /* 0x0000000d060d7211 */ /* 0x000fe400078fd8ff */
[----:B------:R-:W-:Y:S02]  /*1980*/  LEA.HI R11, R11, R6, RZ, 0x1b ;  /* 0x000000060b0b7211 */ /* 0x000fe400078fd8ff */
[----:B------:R-:W-:Y:S02]  /*1990*/  LEA R13, R13, UR4, 0x2 ;  /* 0x000000040d0d7c11 */ /* 0x000fe4000f8e10ff */
[----:B------:R-:W-:-:S03]  /*19a0*/  LEA R8, R11, UR4, 0x2 ;  /* 0x000000040b087c11 */ /* 0x000fc6000f8e10ff */
[----:B------:R-:W0:Y:S04]  /*19b0*/  LDS R11, [R13+-0x4] ;  /* 0xfffffc000d0b7984 */ /* 0x000e280000000800 */
[----:B------:R-:W1:Y:S04]  /*19c0*/  LDS R6, [R8+-0x4] ;  /* 0xfffffc0008067984 */ /* 0x000e680000000800 */
[----:B0-----:R0:W-:Y:S01]  /*19d0*/  STS [R8+-0x4], R11 ;  /* 0xfffffc0b08007388 */ /* 0x0011e20000000800 */
[----:B-1----:R-:W-:-:S05]  /*19e0*/  IMAD.IADD R6, R6, 0x1, R11 ;  /* 0x0000000106067824 */ /* 0x002fca00078e020b */
[----:B------:R0:W-:Y:S02]  /*19f0*/  STS [R13+-0x4], R6 ;  /* 0xfffffc060d007388 */ /* 0x0001e40000000800 */
.L_x_35:
[----:B------:R-:W-:Y:S05]  /*1a00*/  BSYNC.RECONVERGENT B0 ;  /* 0x0000000000007941 */ /* 0x000fea0003800200 */
.L_x_34:
        /* <DEDUP_REMOVED lines=16> */
.L_x_37:
[----:B------:R-:W-:Y:S05]  /*1b10*/  BSYNC.RECONVERGENT B0 ;  /* 0x0000000000007941 */ /* 0x000fea0003800200 */
.L_x_36:
        /* <DEDUP_REMOVED lines=16> */
.L_x_39:
[----:B------:R-:W-:Y:S05]  /*1c20*/  BSYNC.RECONVERGENT B0 ;  /* 0x0000000000007941 */ /* 0x000fea0003800200 */
.L_x_38:
[----:B------:R-:W-:Y:S01]  /*1c30*/  BAR.SYNC.DEFER_BLOCKING 0x0 ;  /* 0x0000000000007b1d */ /* 0x000fe20000010000 */
[----:B------:R-:W-:-:S05]  /*1c40*/  ISETP.GT.U32.AND P2, PT, R0, 0x1ff, PT ;  /* 0x000001ff0000780c */ /* 0x000fca0003f44070 */
[----:B------:R-:W-:Y:S08]  /*1c50*/  BSSY.RECONVERGENT B0, `(.L_x_40) ;  /* 0x000000e000007945 */ /* 0x000ff00003800200 */
[----:B------:R-:W-:Y:S05]  /*1c60*/  @P2 BRA `(.L_x_41) ;  /* 0x0000000000302947 */ /* 0x000fea0003800000 */
[----:B------:R-:W-:Y:S02]  /*1c70*/  IMAD.SHL.U32 R4, R4, 0x2, RZ ;  /* 0x0000000204047824 */ /* 0x000fe400078e00ff */
[----:B0-234-:R-:W-:Y:S02]  /*1c80*/  IMAD.SHL.U32 R11, R5, 0x2, RZ ;  /* 0x00000002050b7824 */ /* 0x01dfe400078e00ff */
[----:B------:R-:W-:-:S03]  /*1c90*/  VIADD R5, R4, 0xffffffff ;  /* 0xffffffff04057836 */ /* 0x000fc60000000000 */
[----:B------:R-:W-:Y:S02]  /*1ca0*/  LEA.HI R11, R4, R11, RZ, 0x1b ;  /* 0x0000000b040b7211 */ /* 0x000fe400078fd8ff */
[----:B------:R-:W-:Y:S02]  /*1cb0*/  LEA.HI R5, R5, R4, RZ, 0x1b ;  /* 0x0000000405057211 */ /* 0x000fe400078fd8ff */
[----:B------:R-:W-:Y:S02]  /*1cc0*/  LEA R11, R11, UR4, 0x2 ;  /* 0x000000040b0b7c11 */ /* 0x000fe4000f8e10ff */
[----:B------:R-:W-:-:S03]  /*1cd0*/  LEA R4, R5, UR4, 0x2 ;  /* 0x0000000405047c11 */ /* 0x000fc6000f8e10ff */
[----:B------:R-:W0:Y:S04]  /*1ce0*/  LDS R5, [R11+-0x4] ;  /* 0xfffffc000b057984 */ /* 0x000e280000000800 */
[----:B------:R-:W2:Y:S04]  /*1cf0*/  LDS R0, [R4+-0x4] ;  /* 0xfffffc0004007984 */ /* 0x000ea80000000800 */
[----:B0-----:R0:W-:Y:S01]  /*1d00*/  STS [R4+-0x4], R5 ;  /* 0xfffffc0504007388 */ /* 0x0011e20000000800 */
[----:B--2---:R-:W-:-:S05]  /*1d10*/  IMAD.IADD R0, R0, 0x1, R5 ;  /* 0x0000000100007824 */ /* 0x004fca00078e0205 */
[----:B------:R0:W-:Y:S02]  /*1d20*/  STS [R11+-0x4], R0 ;  /* 0xfffffc000b007388 */ /* 0x0001e40000000800 */
.L_x_41:
[----:B------:R-:W-:Y:S05]  /*1d30*/  BSYNC.RECONVERGENT B0 ;  /* 0x0000000000007941 */ /* 0x000fea0003800200 */
.L_x_40:
[----:B------:R-:W-:Y:S06]  /*1d40*/  BAR.SYNC.DEFER_BLOCKING 0x0 ;  /* 0x0000000000007b1d */ /* 0x000fec0000010000 */
[----:B------:R-:W-:Y:S01]  /*1d50*/  BSSY.RECONVERGENT B0, `(.L_x_42) ;  /* 0x000000d000007945 */ /* 0x000fe20003800200 */
[----:B0-----:R-:W-:Y:S04]  /*1d60*/  LDS R0, [R9] ;  /* 0x0000000009007984 */ /* 0x001fe80000000800 */
[----:B------:R-:W0:Y:S02]  /*1d70*/  LDS R4, [R7+0x4] ;  /* 0x0000040007047984 */ /* 0x000e240000000800 */
[----:B0-----:R-:W-:-:S02]  /*1d80*/  IMAD.IADD R0, R0, 0x1, R4 ;  /* 0x0000000100007824 */ /* 0x001fc400078e0204 */
[----:B------:R0:W-:Y:S04]  /*1d90*/  STS [R9], R4 ;  /* 0x0000000409007388 */ /* 0x0001e80000000800 */
[----:B------:R0:W-:Y:S01]  /*1da0*/  STS [R7+0x4], R0 ;  /* 0x0000040007007388 */ /* 0x0001e20000000800 */
[----:B------:R-:W-:Y:S06]  /*1db0*/  BAR.SYNC.DEFER_BLOCKING 0x0 ;  /* 0x0000000000007b1d */ /* 0x000fec0000010000 */
[----:B------:R-:W-:Y:S05]  /*1dc0*/  @P0 BRA `(.L_x_43) ;  /* 0x0000000000140947 */ /* 0x000fea0003800000 */
[----:B--234-:R-:W2:Y:S01]  /*1dd0*/  LDG.E R11, desc[UR6][R2.64] ;  /* 0x00000006020b7981 */ /* 0x01cea2000c1e1900 */
[----:B0-----:R-:W0:Y:S03]  /*1de0*/  LDC.64 R4, c[0x0][0x388] ;  /* 0x0000e200ff047b82 */ /* 0x001e260000000a00 */
[----:B------:R-:W0:Y:S02]  /*1df0*/  LDS R9, [R9] ;  /* 0x0000000009097984 */ /* 0x000e240000000800 */
[----:B0-----:R-:W-:-:S05]  /*1e00*/  IMAD.WIDE R4, R9, 0x4, R4 ;  /* 0x0000000409047825 */ /* 0x001fca00078e0204 */
[----:B--2---:R0:W-:Y:S02]  /*1e10*/  STG.E desc[UR6][R4.64], R11 ;  /* 0x0000000b04007986 */ /* 0x0041e4000c101906 */
.L_x_43:
[----:B------:R-:W-:Y:S05]  /*1e20*/  BSYNC.RECONVERGENT B0 ;  /* 0x0000000000007941 */ /* 0x000fea0003800200 */
.L_x_42:
[----:B------:R-:W-:Y:S05]  /*1e30*/  @P1 EXIT ;  /* 0x000000000000194d */ /* 0x000fea0003800000 */
[----:B------:R-:W5:Y:S01]  /*1e40*/  LDG.E R3, desc[UR6][R2.64+0x4] ;  /* 0x0000040602037981 */ /* 0x000f62000c1e1900 */
[----:B0-----:R-:W0:Y:S03]  /*1e50*/  LDC.64 R4, c[0x0][0x388] ;  /* 0x0000e200ff047b82 */ /* 0x001e260000000a00 */
[----:B------:R-:W0:Y:S02]  /*1e60*/  LDS R7, [R7+0x4] ;  /* 0x0000040007077984 */ /* 0x000e240000000800 */
[----:B0-----:R-:W-:-:S05]  /*1e70*/  IMAD.WIDE R4, R7, 0x4, R4 ;  /* 0x0000000407047825 */ /* 0x001fca00078e0204 */
[----:B-----5:R-:W-:Y:S01]  /*1e80*/  STG.E desc[UR6][R4.64], R3 ;  /* 0x0000000304007986 */ /* 0x020fe2000c101906 */
[----:B------:R-:W-:Y:S05]  /*1e90*/  EXIT ;  /* 0x000000000000794d */ /* 0x000fea0003800000 */
.L_x_44:
[----:B------:R-:W-:-:S00]  /*1ea0*/  BRA `(.L_x_44) ;  /* 0xfffffffc00fc7947 */ /* 0x000fc0000383ffff */
[----:B------:R-:W-:-:S00]  /*1eb0*/  NOP ;  /* 0x0000000000007918 */ /* 0x000fc00000000000 */
        /* <DEDUP_REMOVED lines=12> */
.L_x_54:


//--------------------- .text._Z19compactPrimesKernelPiS_ --------------------------
	.section	.text._Z19compactPrimesKernelPiS_,"ax",@progbits
	.align	128
        .global         _Z19compactPrimesKernelPiS_
        .type           _Z19compactPrimesKernelPiS_,@function
        .size           _Z19compactPrimesKernelPiS_,(.L_x_55 - _Z19compactPrimesKernelPiS_)
        .other          _Z19compactPrimesKernelPiS_,@"STO_CUDA_ENTRY STV_DEFAULT"
_Z19compactPrimesKernelPiS_:
.text._Z19compactPrimesKernelPiS_:
        /* <DEDUP_REMOVED lines=14> */
[----:B------:R-:W-:Y:S01]  /*00e0*/  HFMA2 R4, -RZ, RZ, -0.05206298828125, -0.052093505859375 ;  /* 0xaaaaaaabff047431 */ /* 0x000fe200000001ff */
[C---:B------:R-:W-:Y:S02]  /*00f0*/  LOP3.LUT R6, R5.reuse, 0x1, RZ, 0xc0, !PT ;  /* 0x0000000105067812 */ /* 0x040fe400078ec0ff */
[----:B------:R-:W-:Y:S02]  /*0100*/  PLOP3.LUT P1, PT, PT, PT, PT, 0x80, 0x8 ;  /* 0x000000000008781c */ /* 0x000fe40003f2f070 */
        /* <DEDUP_REMOVED lines=11> */
.L_x_47:
[----:B------:R-:W0:Y:S01]  /*01c0*/  I2F.U32.RP R4, R6 ;  /* 0x0000000600047306 */ /* 0x000e220000209000 */
[----:B------:R-:W-:-:S07]  /*01d0*/  ISETP.NE.U32.AND P1, PT, R6, RZ, PT ;  /* 0x000000ff0600720c */ /* 0x000fce0003f25070 */
[----:B0-----:R-:W0:Y:S02]  /*01e0*/  MUFU.RCP R4, R4 ;  /* 0x0000000400047308 */ /* 0x001e240000001000 */
[----:B0-----:R-:W-:Y:S01]  /*01f0*/  IADD3 R8, PT, PT, R4, 0xffffffe, RZ ;  /* 0x0ffffffe04087810 */ /* 0x001fe20007ffe0ff */
[----:B------:R-:W-:-:S05]  /*0200*/  IMAD.MOV.U32 R4, RZ, RZ, RZ ;  /* 0x000000ffff047224 */ /* 0x000fca00078e00ff */
        /* <DEDUP_REMOVED lines=9> */
[----:B------:R-:W-:-:S04]  /*02a0*/  @P0 IADD3 R7, PT, PT, R7, -R6, RZ ;  /* 0x8000000607070210 */ /* 0x000fc80007ffe0ff */
        /* <DEDUP_REMOVED lines=11> */
[----:B0-----:R-:W-:-:S06]  /*0360*/  IADD3 R8, PT, PT, R7, 0xffffffe, RZ ;  /* 0x0ffffffe07087810 */ /* 0x001fcc0007ffe0ff */
        /* <DEDUP_REMOVED lines=8> */
[----:B------:R-:W-:-:S04]  /*03f0*/  @P0 IADD3 R9, PT, PT, -R4, R9, RZ ;  /* 0x0000000904090210 */ /* 0x000fc80007ffe1ff */
        /* <DEDUP_REMOVED lines=11> */
[----:B------:R-:W-:Y:S01]  /*04b0*/  HFMA2 R4, -RZ, RZ, 0, 5.9604644775390625e-08 ;  /* 0x00000001ff047431 */ /* 0x000fe200000001ff */
[----:B------:R-:W-:-:S13]  /*04c0*/  PLOP3.LUT P1, PT, PT, PT, PT, 0x8, 0x80 ;  /* 0x000000000080781c */ /* 0x000fda0003f2e170 */
.L_x_46:
[----:B------:R-:W-:Y:S05]  /*04d0*/  BSYNC.RECONVERGENT B0 ;  /* 0x0000000000007941 */ /* 0x000fea0003800200 */
.L_x_45:
[----:B------:R-:W2:Y:S01]  /*04e0*/  LDG.E R6, desc[UR6][R2.64+0x4] ;  /* 0x0000040602067981 */ /* 0x000ea2000c1e1900 */
[----:B------:R-:W-:Y:S01]  /*04f0*/  BSSY.RECONVERGENT B0, `(.L_x_48) ;  /* 0x0000045000007945 */ /* 0x000fe20003800200 */
[----:B------:R-:W-:Y:S02]  /*0500*/  PLOP3.LUT P0, PT, PT, PT, PT, 0x8, 0x80 ;  /* 0x000000000080781c */ /* 0x000fe40003f0e170 */
[----:B--2---:R-:W-:-:S04]  /*0510*/  LOP3.LUT R5, R6, 0xfffffffe, RZ, 0xc0, !PT ;  /* 0xfffffffe06057812 */ /* 0x004fc800078ec0ff */
[----:B------:R-:W-:Y:S01]  /*0520*/  ISETP.NE.AND P2, PT, R5, 0x2, PT ;  /* 0x000000020500780c */ /* 0x000fe20003f45270 */
[----:B------:R-:W-:-:S12]  /*0530*/  IMAD.MOV.U32 R5, RZ, RZ, 0x1 ;  /* 0x00000001ff057424 */ /* 0x000fd800078e00ff */
        /* <DEDUP_REMOVED lines=11> */
[----:B------:R-:W-:Y:S01]  /*05f0*/  HFMA2 R5, -RZ, RZ, 0, 5.9604644775390625e-08 ;  /* 0x00000001ff057431 */ /* 0x000fe200000001ff */
[----:B------:R-:W-:-:S11]  /*0600*/  PLOP3.LUT P0, PT, PT, PT, PT, 0x8, 0x80 ;  /* 0x000000000080781c */ /* 0x000fd60003f0e170 */
[----:B------:R-:W-:Y:S05]  /*0610*/  @!P2 BRA `(.L_x_49) ;  /* 0x0000000000c8a947 */ /* 0x000fea0003800000 */
[----:B------:R-:W-:-:S07]  /*0620*/  IMAD.MOV.U32 R7, RZ, RZ, 0x5 ;  /* 0x00000005ff077424 */ /* 0x000fce00078e00ff */
.L_x_50:
[----:B------:R-:W0:Y:S01]  /*0630*/  I2F.U32.RP R5, R7 ;  /* 0x0000000700057306 */ /* 0x000e220000209000 */
[----:B------:R-:W-:-:S07]  /*0640*/  ISETP.NE.U32.AND P2, PT, R7, RZ, PT ;  /* 0x000000ff0700720c */ /* 0x000fce0003f45070 */
[----:B0-----:R-:W0:Y:S02]  /*0650*/  MUFU.RCP R5, R5 ;  /* 0x0000000500057308 */ /* 0x001e240000001000 */
[----:B0-----:R-:W-:Y:S02]  /*0660*/  VIADD R8, R5, 0xffffffe ;  /* 0x0ffffffe05087836 */ /* 0x001fe40000000000 */
[----:B------:R-:W-:-:S04]  /*0670*/  HFMA2 R5, -RZ, RZ, 0, 0 ;  /* 0x00000000ff057431 */ /* 0x000fc800000001ff */
[----:B------:R0:W1:Y:S02]  /*0680*/  F2I.FTZ.U32.TRUNC.NTZ R9, R8 ;  /* 0x0000000800097305 */ /* 0x000064000021f000 */
[----:B0-----:R-:W-:Y:S01]  /*0690*/  MOV R8, RZ ;  /* 0x000000ff00087202 */ /* 0x001fe20000000f00 */
        /* <DEDUP_REMOVED lines=21> */
[----:B0-----:R-:W-:Y:S01]  /*07f0*/  MOV R8, RZ ;  /* 0x000000ff00087202 */ /* 0x001fe20000000f00 */
        /* <DEDUP_REMOVED lines=11> */
[----:B------:R-:W-:Y:S02]  /*08b0*/  ISETP.NE.AND P2, PT, R12, RZ, PT ;  /* 0x000000ff0c00720c */ /* 0x000fe40003f45270 */
[----:B------:R-:W-:-:S11]  /*08c0*/  MOV R5, RZ ;  /* 0x000000ff00057202 */ /* 0x000fd60000000f00 */
[----:B------:R-:W-:Y:S05]  /*08d0*/  @!P2 BRA `(.L_x_49) ;  /* 0x000000000018a947 */ /* 0x000fea0003800000 */
[----:B------:R-:W-:-:S04]  /*08e0*/  VIADD R7, R7, 0x6 ;  /* 0x0000000607077836 */ /* 0x000fc80000000000 */
[----:B------:R-:W-:-:S05]  /*08f0*/  IMAD R5, R7, R7, RZ ;  /* 0x0000000707057224 */ /* 0x000fca00078e02ff */
[----:B------:R-:W-:-:S13]  /*0900*/  ISETP.GT.AND P0, PT, R5, R6, PT ;  /* 0x000000060500720c */ /* 0x000fda0003f04270 */
[----:B------:R-:W-:Y:S05]  /*0910*/  @!P0 BRA `(.L_x_50) ;  /* 0xfffffffc00448947 */ /* 0x000fea000383ffff */
[----:B------:R-:W-:Y:S01]  /*0920*/  PLOP3.LUT P0, PT, PT, PT, PT, 0x8, 0x80 ;  /* 0x000000000080781c */ /* 0x000fe20003f0e170 */
[----:B------:R-:W-:-:S12]  /*0930*/  IMAD.MOV.U32 R5, RZ, RZ, 0x1 ;  /* 0x00000001ff057424 */ /* 0x000fd800078e00ff */
.L_x_49:
[----:B------:R-:W-:Y:S05]  /*0940*/  BSYNC.RECONVERGENT B0 ;  /* 0x0000000000007941 */ /* 0x000fea0003800200 */
.L_x_48:
[----:B------:R-:W0:Y:S01]  /*0950*/  S2UR UR5, SR_CgaCtaId ;  /* 0x00000000000579c3 */ /* 0x000e220000008800 */
[----:B------:R-:W-:Y:S01]  /*0960*/  UMOV UR4, 0x400 ;  /* 0x0000040000047882 */ /* 0x000fe20000000000 */
[C---:B------:R-:W-:Y:S01]  /*0970*/  ISETP.GT.U32.AND P2, PT, R13.reuse, 0x1ff, PT ;  /* 0x000001ff0d00780c */ /* 0x040fe20003f44070 */
[----:B------:R-:W-:Y:S01]  /*0980*/  BSSY.RECONVERGENT B0, `(.L_x_51) ;  /* 0x0000098000007945 */ /* 0x000fe20003800200 */
[C---:B------:R-:W-:Y:S02]  /*0990*/  ISETP.GT.U32.AND P3, PT, R13.reuse, 0xff, PT ;  /* 0x000000ff0d00780c */ /* 0x040fe40003f64070 */
[----:B------:R-:W-:Y:S02]  /*09a0*/  P2R R14, PR, RZ, 0x1 ;  /* 0x00000001ff0e7803 */ /* 0x000fe40000000000 */
[C---:B------:R-:W-:Y:S02]  /*09b0*/  ISETP.GT.U32.AND P0, PT, R13.reuse, 0x3f, PT ;  /* 0x0000003f0d00780c */ /* 0x040fe40003f04070 */
[----:B------:R-:W-:-:S02]  /*09c0*/  ISETP.GT.U32.AND P4, PT, R13, 0x7, PT ;  /* 0x000000070d00780c */ /* 0x000fc40003f84070 */
[C---:B------:R-:W-:Y:S02]  /*09d0*/  ISETP.GT.U32.AND P5, PT, R13.reuse, 0x3, PT ;  /* 0x000000030d00780c */ /* 0x040fe40003fa4070 */
[----:B------:R-:W-:Y:S01]  /*09e0*/  ISETP.GT.U32.AND P6, PT, R13, 0x1, PT ;  /* 0x000000010d00780c */ /* 0x000fe20003fc4070 */
[----:B0-----:R-:W-:-:S06]  /*09f0*/  ULEA UR4, UR5, UR4, 0x18 ;  /* 0x0000000405047291 */ /* 0x001fcc000f8ec0ff */
[----:B------:R-:W-:Y:S02]  /*0a00*/  LEA R6, R13, UR4, 0x3 ;  /* 0x000000040d067c11 */ /* 0x000fe4000f8e18ff */
[----:B------:R-:W-:-:S03]  /*0a10*/  LEA R7, R0, UR4, 0x3 ;  /* 0x0000000400077c11 */ /* 0x000fc6000f8e18ff */
[----:B------:R0:W-:Y:S02]  /*0a20*/  STS.64 [R6], R4 ;  /* 0x0000000406007388 */ /* 0x0001e40000000a00 */
[----:B0-----:R-:W-:Y:S01]  /*0a30*/  IMAD R4, R0, 0x8, R7 ;  /* 0x0000000800047824 */ /* 0x001fe200078e0207 */
[----:B------:R-:W-:Y:S08]  /*0a40*/  BAR.SYNC.DEFER_BLOCKING 0x0 ;  /* 0x0000000000007b1d */ /* 0x000ff00000010000 */
[----:B------:R-:W-:Y:S06]  /*0a50*/  BAR.SYNC.DEFER_BLOCKING 0x0 ;  /* 0x0000000000007b1d */ /* 0x000fec0000010000 */
[----:B------:R-:W0:Y:S02]  /*0a60*/  LDS.64 R8, [R6] ;  /* 0x0000000006087984 */ /* 0x000e240000000a00 */
[----:B0-----:R-:W-:-:S05]  /*0a70*/  IMAD.IADD R9, R8, 0x1, R9 ;  /* 0x0000000108097824 */ /* 0x001fca00078e0209 */
[----:B------:R-:W-:Y:S01]  /*0a80*/  STS [R6+0x4], R9 ;  /* 0x0000040906007388 */ /* 0x000fe20000000800 */
[----:B------:R-:W-:Y:S06]  /*0a90*/  BAR.SYNC.DEFER_BLOCKING 0x0 ;  /* 0x0000000000007b1d */ /* 0x000fec0000010000 */
[----:B------:R-:W-:Y:S04]  /*0aa0*/  @!P2 LDS R8, [R7+-0x4] ;  /* 0xfffffc000708a984 */ /* 0x000fe80000000800 */
[----:B------:R-:W0:Y:S02]  /*0ab0*/  @!P2 LDS R11, [R7+0x4] ;  /* 0x00000400070ba984 */ /* 0x000e240000000800 */
[----:B0-----:R-:W-:-:S05]  /*0ac0*/  @!P2 IADD3 R8, PT, PT, R8, R11, RZ ;  /* 0x0000000b0808a210 */ /* 0x001fca0007ffe0ff */
[----:B------:R0:W-:Y:S01]  /*0ad0*/  @!P2 STS [R7+0x4], R8 ;  /* 0x000004080700a388 */ /* 0x0001e20000000800 */
[----:B------:R-:W-:Y:S01]  /*0ae0*/  BAR.SYNC.DEFER_BLOCKING 0x0 ;  /* 0x0000000000007b1d */ /* 0x000fe20000010000 */
[----:B------:R-:W-:Y:S01]  /*0af0*/  ISETP.GT.U32.AND P2, PT, R13, 0x7f, PT ;  /* 0x0000007f0d00780c */ /* 0x000fe20003f44070 */
[----:B0-----:R-:W-:-:S04]  /*0b00*/  IMAD R8, R0, 0x38, R7 ;  /* 0x0000003800087824 */ /* 0x001fc800078e0207 */
[----:B------:R-:W-:Y:S04]  /*0b10*/  @!P3 LDS R5, [R4+-0x4] ;  /* 0xfffffc000405b984 */ /* 0x000fe80000000800 */
[----:B------:R-:W0:Y:S02]  /*0b20*/  @!P3 LDS R10, [R4+0xc] ;  /* 0x00000c00040ab984 */ /* 0x000e240000000800 */
[----:B0-----:R-:W-:Y:S02]  /*0b30*/  @!P3 IMAD.IADD R9, R5, 0x1, R10 ;  /* 0x000000010509b824 */ /* 0x001fe400078e020a */
[----:B------:R-:W-:-:S03]  /*0b40*/  IMAD R5, R0, 0x18, R7 ;  /* 0x0000001800057824 */ /* 0x000fc600078e0207 */
[----:B------:R0:W-:Y:S01]  /*0b50*/  @!P3 STS [R4+0xc], R9 ;  /* 0x00000c090400b388 */ /* 0x0001e20000000800 */
[----:B------:R-:W-:Y:S01]  /*0b60*/  BAR.SYNC.DEFER_BLOCKING 0x0 ;  /* 0x0000000000007b1d */ /* 0x000fe20000010000 */
[----:B------:R-:W-:Y:S01]  /*0b70*/  ISETP.GT.U32.AND P3, PT, R13, 0xf, PT ;  /* 0x0000000f0d00780c */ /* 0x000fe20003f64070 */
[----:B0-----:R-:W-:-:S04]  /*0b80*/  IMAD R9, R0, 0x78, R7 ;  /* 0x0000007800097824 */ /* 0x001fc800078e0207 */
[----:B------:R-:W-:Y:S04]  /*0b90*/  @!P2 LDS R10, [R5+-0x4] ;  /* 0xfffffc00050aa984 */ /* 0x000fe80000000800 */
[----:B------:R-:W0:Y:S02]  /*0ba0*/  @!P2 LDS R11, [R5+0x1c] ;  /* 0x00001c00050ba984 */ /* 0x000e240000000800 */
[----:B0-----:R-:W-:-:S05]  /*0bb0*/  @!P2 IMAD.IADD R10, R10, 0x1, R11 ;  /* 0x000000010a0aa824 */ /* 0x001fca00078e020b */
[----:B------:R0:W-:Y:S01]  /*0bc0*/  @!P2 STS [R5+0x1c], R10 ;  /* 0x00001c0a0500a388 */ /* 0x0001e20000000800 */
[----:B------:R-:W-:Y:S01]  /*0bd0*/  BAR.SYNC.DEFER_BLOCKING 0x0 ;  /* 0x0000000000007b1d */ /* 0x000fe20000010000 */
[----:B------:R-:W-:Y:S01]  /*0be0*/  ISETP.GT.U32.AND P2, PT, R13, 0x1f, PT ;  /* 0x0000001f0d00780c */ /* 0x000fe20003f44070 */
[----:B0-----:R-:W-:-:S04]  /*0bf0*/  IMAD R10, R0, 0xf8, R7 ;  /* 0x000000f8000a7824 */ /* 0x001fc800078e0207 */
[----:B------:R-:W-:Y:S04]  /*0c00*/  @!P0 LDS R11, [R8+-0x4] ;  /* 0xfffffc00080b8984 */ /* 0x000fe80000000800 */
[----:B------:R-:W0:Y:S02]  /*0c10*/  @!P0 LDS R12, [R8+0x3c] ;  /* 0x00003c00080c8984 */ /* 0x000e240000000800 */
[----:B0-----:R-:W-:-:S05]  /*0c20*/  @!P0 IADD3 R11, PT, PT, R11, R12, RZ ;  /* 0x0000000c0b0b8210 */ /* 0x001fca0007ffe0ff */
[----:B------:R0:W-:Y:S01]  /*0c30*/  @!P0 STS [R8+0x3c], R11 ;  /* 0x00003c0b08008388 */ /* 0x0001e20000000800 */
[----:B------:R-:W-:Y:S01]  /*0c40*/  BAR.SYNC.DEFER_BLOCKING 0x0 ;  /* 0x0000000000007b1d */ /* 0x000fe20000010000 */
[----:B------:R-:W-:Y:S01]  /*0c50*/  ISETP.NE.AND P0, PT, R13, RZ, PT ;  /* 0x000000ff0d00720c */ /* 0x000fe20003f05270 */
[----:B0-----:R-:W-:-:S04]  /*0c60*/  IMAD R11, R0, 0x1f8, R7 ;  /* 0x000001f8000b7824 */ /* 0x001fc800078e0207 */
[----:B------:R-:W-:Y:S04]  /*0c70*/  @!P2 LDS R12, [R9+-0x4] ;  /* 0xfffffc00090ca984 */ /* 0x000fe80000000800 */
[----:B------:R-:W0:Y:S02]  /*0c80*/  @!P2 LDS R15, [R9+0x7c] ;  /* 0x00007c00090fa984 */ /* 0x000e240000000800 */
[----:B0-----:R-:W-:-:S05]  /*0c90*/  @!P2 IMAD.IADD R12, R12, 0x1, R15 ;  /* 0x000000010c0ca824 */ /* 0x001fca00078e020f */
[----:B------:R0:W-:Y:S01]  /*0ca0*/  @!P2 STS [R9+0x7c], R12 ;  /* 0x00007c0c0900a388 */ /* 0x0001e20000000800 */
[----:B------:R-:W-:Y:S01]  /*0cb0*/  BAR.SYNC.DEFER_BLOCKING 0x0 ;  /* 0x0000000000007b1d */ /* 0x000fe20000010000 */
[C-C-:B0-----:R-:W-:Y:S02]  /*0cc0*/  IMAD R12, R0.reuse, 0x3f8, R7.reuse ;  /* 0x000003f8000c7824 */ /* 0x141fe400078e0207 */
[----:B------:R-:W-:-:S03]  /*0cd0*/  IMAD R0, R0, 0x7f8, R7 ;  /* 0x000007f800007824 */ /* 0x000fc600078e0207 */
[----:B------:R-:W-:Y:S04]  /*0ce0*/  @!P3 LDS R15, [R10+-0x4] ;  /* 0xfffffc000a0fb984 */ /* 0x000fe80000000800 */
[----:B------:R-:W0:Y:S02]  /*0cf0*/  @!P3 LDS R16, [R10+0xfc] ;  /* 0x0000fc000a10b984 */ /* 0x000e240000000800 */
[----:B0-----:R-:W-:-:S05]  /*0d00*/  @!P3 IMAD.IADD R15, R15, 0x1, R16 ;  /* 0x000000010f0fb824 */ /* 0x001fca00078e0210 */
[----:B------:R-:W-:Y:S01]  /*0d10*/  @!P3 STS [R10+0xfc], R15 ;  /* 0x0000fc0f0a00b388 */ /* 0x000fe20000000800 */
[----:B------:R-:W-:Y:S06]  /*0d20*/  BAR.SYNC.DEFER_BLOCKING 0x0 ;  /* 0x0000000000007b1d */ /* 0x000fec0000010000 */
[----:B------:R-:W-:Y:S04]  /*0d30*/  @!P4 LDS R16, [R11+-0x4] ;  /* 0xfffffc000b10c984 */ /* 0x000fe80000000800 */
[----:B------:R-:W0:Y:S02]  /*0d40*/  @!P4 LDS R17, [R11+0x1fc] ;  /* 0x0001fc000b11c984 */ /* 0x000e240000000800 */
[----:B0-----:R-:W-:-:S05]  /*0d50*/  @!P4 IMAD.IADD R16, R16, 0x1, R17 ;  /* 0x000000011010c824 */ /* 0x001fca00078e0211 */
[----:B------:R-:W-:Y:S01]  /*0d60*/  @!P4 STS [R11+0x1fc], R16 ;  /* 0x0001fc100b00c388 */ /* 0x000fe20000000800 */
[----:B------:R-:W-:Y:S06]  /*0d70*/  BAR.SYNC.DEFER_BLOCKING 0x0 ;  /* 0x0000000000007b1d */ /* 0x000fec0000010000 */
[----:B------:R-:W-:Y:S04]  /*0d80*/  @!P5 LDS R17, [R12+-0x4] ;  /* 0xfffffc000c11d984 */ /* 0x000fe80000000800 */
[----:B------:R-:W0:Y:S02]  /*0d90*/  @!P5 LDS R18, [R12+0x3fc] ;  /* 0x0003fc000c12d984 */ /* 0x000e240000000800 */
[----:B0-----:R-:W-:-:S05]  /*0da0*/  @!P5 IADD3 R17, PT, PT, R17, R18, RZ ;  /* 0x000000121111d210 */ /* 0x001fca0007ffe0ff */
[----:B------:R-:W-:Y:S01]  /*0db0*/  @!P5 STS [R12+0x3fc], R17 ;  /* 0x0003fc110c00d388 */ /* 0x000fe20000000800 */
[----:B------:R-:W-:Y:S06]  /*0dc0*/  BAR.SYNC.DEFER_BLOCKING 0x0 ;  /* 0x0000000000007b1d */ /* 0x000fec0000010000 */
[----:B------:R-:W-:Y:S04]  /*0dd0*/  @!P6 LDS R15, [R0+-0x4] ;  /* 0xfffffc00000fe984 */ /* 0x000fe80000000800 */
[----:B------:R-:W0:Y:S02]  /*0de0*/  @!P6 LDS R16, [R0+0x7fc] ;  /* 0x0007fc000010e984 */ /* 0x000e240000000800 */
[----:B0-----:R-:W-:-:S05]  /*0df0*/  @!P6 IMAD.IADD R15, R15, 0x1, R16 ;  /* 0x000000010f0fe824 */ /* 0x001fca00078e0210 */
[----:B------:R-:W-:Y:S01]  /*0e00*/  @!P6 STS [R0+0x7fc], R15 ;  /* 0x0007fc0f0000e388 */ /* 0x000fe20000000800 */
[----:B------:R-:W-:Y:S06]  /*0e10*/  BAR.SYNC.DEFER_BLOCKING 0x0 ;  /* 0x0000000000007b1d */ /* 0x000fec0000010000 */
[----:B------:R-:W-:Y:S02]  /*0e20*/  @!P0 STS [UR4+0x1ffc], RZ ;  /* 0x001ffcffff008988 */ /* 0x000fe40008000804 */
[----:B------:R-:W-:Y:S06]  /*0e30*/  BAR.SYNC.DEFER_BLOCKING 0x0 ;  /* 0x0000000000007b1d */ /* 0x000fec0000010000 */
[----:B------:R-:W-:Y:S04]  /*0e40*/  @!P0 LDS R16, [UR4+0xffc] ;  /* 0x000ffc04ff108984 */ /* 0x000fe80008000800 */
[----:B------:R-:W0:Y:S02]  /*0e50*/  @!P0 LDS R17, [UR4+0x1ffc] ;  /* 0x001ffc04ff118984 */ /* 0x000e240008000800 */
[----:B0-----:R-:W-:-:S02]  /*0e60*/  @!P0 IMAD.IADD R16, R16, 0x1, R17 ;  /* 0x0000000110108824 */ /* 0x001fc400078e0211 */
[----:B------:R-:W-:Y:S04]  /*0e70*/  @!P0 STS [UR4+0xffc], R17 ;  /* 0x000ffc11ff008988 */ /* 0x000fe80008000804 */
[----:B------:R-:W-:Y:S01]  /*0e80*/  @!P0 STS [UR4+0x1ffc], R16 ;  /* 0x001ffc10ff008988 */ /* 0x000fe20008000804 */
[----:B------:R-:W-:Y:S01]  /*0e90*/  BAR.SYNC.DEFER_BLOCKING 0x0 ;  /* 0x0000000000007b1d */ /* 0x000fe20000010000 */
[----:B------:R-:W-:-:S05]  /*0ea0*/  ISETP.NE.AND P0, PT, R14, RZ, PT ;  /* 0x000000ff0e00720c */ /* 0x000fca0003f05270 */
[----:B------:R-:W-:Y:S04]  /*0eb0*/  @!P6 LDS R14, [R0+-0x4] ;  /* 0xfffffc00000ee984 */ /* 0x000fe80000000800 */
[----:B------:R-:W0:Y:S02]  /*0ec0*/  @!P6 LDS R15, [R0+0x7fc] ;  /* 0x0007fc00000fe984 */ /* 0x000e240000000800 */
[----:B0-----:R-:W-:Y:S02]  /*0ed0*/  @!P6 IADD3 R19, PT, PT, R14, R15, RZ ;  /* 0x0000000f0e13e210 */ /* 0x001fe40007ffe0ff */
[----:B------:R-:W-:Y:S04]  /*0ee0*/  @!P6 STS [R0+-0x4], R15 ;  /* 0xfffffc0f0000e388 */ /* 0x000fe80000000800 */
[----:B------:R-:W-:Y:S01]  /*0ef0*/  @!P6 STS [R0+0x7fc], R19 ;  /* 0x0007fc130000e388 */ /* 0x000fe20000000800 */
[----:B------:R-:W-:Y:S01]  /*0f00*/  BAR.SYNC.DEFER_BLOCKING 0x0 ;  /* 0x0000000000007b1d */ /* 0x000fe20000010000 */
[----:B------:R-:W-:-:S05]  /*0f10*/  ISETP.GT.U32.AND P6, PT, R13, 0x7f, PT ;  /* 0x0000007f0d00780c */ /* 0x000fca0003fc4070 */
[----:B------:R-:W-:Y:S04]  /*0f20*/  @!P5 LDS R14, [R12+-0x4] ;  /* 0xfffffc000c0ed984 */ /* 0x000fe80000000800 */
[----:B------:R-:W0:Y:S02]  /*0f30*/  @!P5 LDS R21, [R12+0x3fc] ;  /* 0x0003fc000c15d984 */ /* 0x000e240000000800 */
[----:B0-----:R-:W-:Y:S02]  /*0f40*/  @!P5 IMAD.IADD R17, R14, 0x1, R21 ;  /* 0x000000010e11d824 */ /* 0x001fe400078e0215 */
        /* <DEDUP_REMOVED lines=9> */
[----:B------:R-:W-:Y:S06]  /*0fe0*/  BAR.SYNC.DEFER_BLOCKING 0x0 ;  /* 0x0000000000007b1d */ /* 0x000fec0000010000 */
[----:B------:R-:W-:Y:S04]  /*0ff0*/  @!P3 LDS R0, [R10+-0x4] ;  /* 0xfffffc000a00b984 */ /* 0x000fe80000000800 */
[----:B------:R-:W0:Y:S02]  /*1000*/  @!P3 LDS R15, [R10+0xfc] ;  /* 0x0000fc000a0fb984 */ /* 0x000e240000000800 */
[----:B0-----:R-:W-:-:S02]  /*1010*/  @!P3 IADD3 R19, PT, PT, R0, R15, RZ ;  /* 0x0000000f0013b210 */ /* 0x001fc40007ffe0ff */
[----:B------:R-:W-:Y:S04]  /*1020*/  @!P3 STS [R10+-0x4], R15 ;  /* 0xfffffc0f0a00b388 */ /* 0x000fe80000000800 */
[----:B------:R-:W-:Y:S01]  /*1030*/  @!P3 STS [R10+0xfc], R19 ;  /* 0x0000fc130a00b388 */ /* 0x000fe20000000800 */
[----:B------:R-:W-:Y:S06]  /*1040*/  BAR.SYNC.DEFER_BLOCKING 0x0 ;  /* 0x0000000000007b1d */ /* 0x000fec0000010000 */
[----:B------:R-:W-:Y:S04]  /*1050*/  @!P2 LDS R0, [R9+-0x4] ;  /* 0xfffffc000900a984 */ /* 0x000fe80000000800 */
[----:B------:R-:W0:Y:S02]  /*1060*/  @!P2 LDS R12, [R9+0x7c] ;  /* 0x00007c00090ca984 */ /* 0x000e240000000800 */
[----:B0-----:R-:W-:-:S02]  /*1070*/  @!P2 IMAD.IADD R0, R0, 0x1, R12 ;  /* 0x000000010000a824 */ /* 0x001fc400078e020c */
        /* <DEDUP_REMOVED lines=8> */
[----:B------:R-:W-:Y:S01]  /*1100*/  BAR.SYNC.DEFER_BLOCKING 0x0 ;  /* 0x0000000000007b1d */ /* 0x000fe20000010000 */
[----:B------:R-:W-:-:S05]  /*1110*/  ISETP.GT.U32.AND P5, PT, R13, 0xff, PT ;  /* 0x000000ff0d00780c */ /* 0x000fca0003fa4070 */
        /* <DEDUP_REMOVED lines=19> */
[----:B------:R-:W0:Y:S02]  /*1250*/  LDS.64 R10, [R6] ;  /* 0x00000000060a7984 */ /* 0x000e240000000a00 */
[----:B0-----:R-:W-:Y:S01]  /*1260*/  IADD3 R13, PT, PT, R10, R11, RZ ;  /* 0x0000000b0a0d7210 */ /* 0x001fe20007ffe0ff */
[----:B------:R-:W-:-:S05]  /*1270*/  IMAD.MOV.U32 R12, RZ, RZ, R11 ;  /* 0x000000ffff0c7224 */ /* 0x000fca00078e000b */
[----:B------:R0:W-:Y:S01]  /*1280*/  STS.64 [R6], R12 ;  /* 0x0000000c06007388 */ /* 0x0001e20000000a00 */
[----:B------:R-:W-:Y:S06]  /*1290*/  BAR.SYNC.DEFER_BLOCKING 0x0 ;  /* 0x0000000000007b1d */ /* 0x000fec0000010000 */
[----:B------:R-:W-:Y:S05]  /*12a0*/  @P1 BRA `(.L_x_52) ;  /* 0x0000000000141947 */ /* 0x000fea0003800000 */
[----:B------:R-:W2:Y:S01]  /*12b0*/  LDG.E R7, desc[UR6][R2.64] ;  /* 0x0000000602077981 */ /* 0x000ea2000c1e1900 */
[----:B------:R-:W1:Y:S03]  /*12c0*/  LDC.64 R4, c[0x0][0x388] ;  /* 0x0000e200ff047b82 */ /* 0x000e660000000a00 */
[----:B------:R-:W1:Y:S02]  /*12d0*/  LDS R9, [R6] ;  /* 0x0000000006097984 */ /* 0x000e640000000800 */
[----:B-1----:R-:W-:-:S05]  /*12e0*/  IMAD.WIDE R4, R9, 0x4, R4 ;  /* 0x0000000409047825 */ /* 0x002fca00078e0204 */
[----:B--2---:R1:W-:Y:S02]  /*12f0*/  STG.E desc[UR6][R4.64], R7 ;  /* 0x0000000704007986 */ /* 0x0043e4000c101906 */
.L_x_52:
[----:B------:R-:W-:Y:S05]  /*1300*/  BSYNC.RECONVERGENT B0 ;  /* 0x0000000000007941 */ /* 0x000fea0003800200 */
.L_x_51:
[----:B------:R-:W-:Y:S05]  /*1310*/  @P0 EXIT ;  /* 0x000000000000094d */ /* 0x000fea0003800000 */
[----:B------:R-:W2:Y:S01]  /*1320*/  LDG.E R3, desc[UR6][R2.64+0x4] ;  /* 0x0000040602037981 */ /* 0x000ea2000c1e1900 */
[----:B-1----:R-:W1:Y:S03]  /*1330*/  LDC.64 R4, c[0x0][0x388] ;  /* 0x0000e200ff047b82 */ /* 0x002e660000000a00 */
[----:B------:R-:W1:Y:S02]  /*1340*/  LDS R7, [R6+0x4] ;  /* 0x0000040006077984 */ /* 0x000e640000000800 */
[----:B-1----:R-:W-:-:S05]  /*1350*/  IMAD.WIDE R4, R7, 0x4, R4 ;  /* 0x0000000407047825 */ /* 0x002fca00078e0204 */
[----:B--2---:R-:W-:Y:S01]  /*1360*/  STG.E desc[UR6][R4.64], R3 ;  /* 0x0000000304007986 */ /* 0x004fe2000c101906 */
[----:B------:R-:W-:Y:S05]  /*1370*/  EXIT ;  /* 0x000000000000794d */ /* 0x000fea0003800000 */
.L_x_53:
        /* <DEDUP_REMOVED lines=16> */
.L_x_55:


//--------------------- .nv.shared._Z34compactPrimesNoBankConflictsKernelPiS_ --------------------------
	.section	.nv.shared._Z34compactPrimesNoBankConflictsKernelPiS_,"aw",@nobits
	.sectionflags	@""
	.align	4
.nv.shared._Z34compactPrimesNoBankConflictsKernelPiS_:
	.zero		9472


//--------------------- .nv.shared.reserved.0     --------------------------
	.section	.nv.shared.reserved.0,"aw",@nobits
	.weak		__nv_reservedSMEM_offset_0_alias
	.size		__nv_reservedSMEM_offset_0_alias, 0, 64
	.other		__nv_reservedSMEM_offset_0_alias,@"STO_CUDA_RESERVED_SHARED STV_DEFAULT"
__nv_reservedSMEM_offset_0_alias:
	.zero		0
	.zero		64


//--------------------- .nv.shared._Z19compactPrimesKernelPiS_ --------------------------
	.section	.nv.shared._Z19compactPrimesKernelPiS_,"aw",@nobits
	.sectionflags	@""
	.align	4
.nv.shared._Z19compactPrimesKernelPiS_:
	.zero		9216


//--------------------- .nv.constant0._Z34compactPrimesNoBankConflictsKernelPiS_ --------------------------
	.section	.nv.constant0._Z34compactPrimesNoBankConflictsKernelPiS_,"a",@progbits
	.sectionflags	@""
	.align	4
.nv.constant0._Z34compactPrimesNoBankConflictsKernelPiS_:
	.zero		912


//--------------------- .nv.constant0._Z19compactPrimesKernelPiS_ --------------------------
	.section	.nv.constant0._Z19compactPrimesKernelPiS_,"a",@progbits
	.sectionflags	@""
	.align	4
.nv.constant0._Z19compactPrimesKernelPiS_:
	.zero		912


//--------------------- SYMBOLS --------------------------

	.type		.nv.reservedSmem.offset0,@object
	.size		.nv.reservedSmem.offset0,0x4
	.type		.nv.reservedSmem.cap,@object
	.size		.nv.reservedSmem.cap,0x4
